//
// Generated by NVIDIA NVVM Compiler
//
// Compiler Build ID: CL-36424714
// Cuda compilation tools, release 13.0, V13.0.88
// Based on NVVM 20.0.0
//

.version 9.0
.target sm_100
.address_size 64

	// .globl	_ZN3cub18CUB_300001_SM_10006detail11EmptyKernelIvEEvv
.extern .func  (.param .b32 func_retval0) vprintf
(
	.param .b64 vprintf_param_0,
	.param .b64 vprintf_param_1
)
;
.global .align 1 .b8 _ZN30_INTERNAL_f930784c_4_k_cu_main4cuda3std3__45__cpo5beginE[1];
.global .align 1 .b8 _ZN30_INTERNAL_f930784c_4_k_cu_main4cuda3std3__45__cpo3endE[1];
.global .align 1 .b8 _ZN30_INTERNAL_f930784c_4_k_cu_main4cuda3std3__45__cpo6cbeginE[1];
.global .align 1 .b8 _ZN30_INTERNAL_f930784c_4_k_cu_main4cuda3std3__45__cpo4cendE[1];
.global .align 1 .b8 _ZN30_INTERNAL_f930784c_4_k_cu_main4cuda3std3__45__cpo6rbeginE[1];
.global .align 1 .b8 _ZN30_INTERNAL_f930784c_4_k_cu_main4cuda3std3__45__cpo4rendE[1];
.global .align 1 .b8 _ZN30_INTERNAL_f930784c_4_k_cu_main4cuda3std3__45__cpo7crbeginE[1];
.global .align 1 .b8 _ZN30_INTERNAL_f930784c_4_k_cu_main4cuda3std3__45__cpo5crendE[1];
.global .align 1 .b8 _ZN30_INTERNAL_f930784c_4_k_cu_main4cuda3std3__432_GLOBAL__N__f930784c_4_k_cu_main6ignoreE[1];
.global .align 1 .b8 _ZN30_INTERNAL_f930784c_4_k_cu_main4cuda3std3__419piecewise_constructE[1];
.global .align 1 .b8 _ZN30_INTERNAL_f930784c_4_k_cu_main4cuda3std3__48in_placeE[1];
.global .align 1 .b8 _ZN30_INTERNAL_f930784c_4_k_cu_main4cuda3std3__420unreachable_sentinelE[1];
.global .align 1 .b8 _ZN30_INTERNAL_f930784c_4_k_cu_main4cuda3std3__47nulloptE[1];
.global .align 1 .b8 _ZN30_INTERNAL_f930784c_4_k_cu_main4cuda3std3__48unexpectE[1];
.global .align 1 .b8 _ZN30_INTERNAL_f930784c_4_k_cu_main4cuda3std6ranges3__45__cpo4swapE[1];
.global .align 1 .b8 _ZN30_INTERNAL_f930784c_4_k_cu_main4cuda3std6ranges3__45__cpo9iter_moveE[1];
.global .align 1 .b8 _ZN30_INTERNAL_f930784c_4_k_cu_main4cuda3std6ranges3__45__cpo5beginE[1];
.global .align 1 .b8 _ZN30_INTERNAL_f930784c_4_k_cu_main4cuda3std6ranges3__45__cpo3endE[1];
.global .align 1 .b8 _ZN30_INTERNAL_f930784c_4_k_cu_main4cuda3std6ranges3__45__cpo6cbeginE[1];
.global .align 1 .b8 _ZN30_INTERNAL_f930784c_4_k_cu_main4cuda3std6ranges3__45__cpo4cendE[1];
.global .align 1 .b8 _ZN30_INTERNAL_f930784c_4_k_cu_main4cuda3std6ranges3__45__cpo7advanceE[1];
.global .align 1 .b8 _ZN30_INTERNAL_f930784c_4_k_cu_main4cuda3std6ranges3__45__cpo9iter_swapE[1];
.global .align 1 .b8 _ZN30_INTERNAL_f930784c_4_k_cu_main4cuda3std6ranges3__45__cpo4nextE[1];
.global .align 1 .b8 _ZN30_INTERNAL_f930784c_4_k_cu_main4cuda3std6ranges3__45__cpo4prevE[1];
.global .align 1 .b8 _ZN30_INTERNAL_f930784c_4_k_cu_main4cuda3std6ranges3__45__cpo4dataE[1];
.global .align 1 .b8 _ZN30_INTERNAL_f930784c_4_k_cu_main4cuda3std6ranges3__45__cpo5cdataE[1];
.global .align 1 .b8 _ZN30_INTERNAL_f930784c_4_k_cu_main4cuda3std6ranges3__45__cpo4sizeE[1];
.global .align 1 .b8 _ZN30_INTERNAL_f930784c_4_k_cu_main4cuda3std6ranges3__45__cpo5ssizeE[1];
.global .align 1 .b8 _ZN30_INTERNAL_f930784c_4_k_cu_main4cuda3std6ranges3__45__cpo8distanceE[1];
.global .align 1 .b8 _ZN30_INTERNAL_f930784c_4_k_cu_main6thrust24THRUST_300001_SM_1000_NS8cuda_cub3parE[1];
.global .align 1 .b8 _ZN30_INTERNAL_f930784c_4_k_cu_main6thrust24THRUST_300001_SM_1000_NS8cuda_cub10par_nosyncE[1];
.global .align 1 .b8 _ZN30_INTERNAL_f930784c_4_k_cu_main6thrust24THRUST_300001_SM_1000_NS6system6detail10sequential3seqE[1];
.global .align 1 .b8 _ZN30_INTERNAL_f930784c_4_k_cu_main6thrust24THRUST_300001_SM_1000_NS12placeholders2_1E[1];
.global .align 1 .b8 _ZN30_INTERNAL_f930784c_4_k_cu_main6thrust24THRUST_300001_SM_1000_NS12placeholders2_2E[1];
.global .align 1 .b8 _ZN30_INTERNAL_f930784c_4_k_cu_main6thrust24THRUST_300001_SM_1000_NS12placeholders2_3E[1];
.global .align 1 .b8 _ZN30_INTERNAL_f930784c_4_k_cu_main6thrust24THRUST_300001_SM_1000_NS12placeholders2_4E[1];
.global .align 1 .b8 _ZN30_INTERNAL_f930784c_4_k_cu_main6thrust24THRUST_300001_SM_1000_NS12placeholders2_5E[1];
.global .align 1 .b8 _ZN30_INTERNAL_f930784c_4_k_cu_main6thrust24THRUST_300001_SM_1000_NS12placeholders2_6E[1];
.global .align 1 .b8 _ZN30_INTERNAL_f930784c_4_k_cu_main6thrust24THRUST_300001_SM_1000_NS12placeholders2_7E[1];
.global .align 1 .b8 _ZN30_INTERNAL_f930784c_4_k_cu_main6thrust24THRUST_300001_SM_1000_NS12placeholders2_8E[1];
.global .align 1 .b8 _ZN30_INTERNAL_f930784c_4_k_cu_main6thrust24THRUST_300001_SM_1000_NS12placeholders2_9E[1];
.global .align 1 .b8 _ZN30_INTERNAL_f930784c_4_k_cu_main6thrust24THRUST_300001_SM_1000_NS12placeholders3_10E[1];
.global .align 1 .b8 _ZN30_INTERNAL_f930784c_4_k_cu_main6thrust24THRUST_300001_SM_1000_NS3seqE[1];
.global .align 1 .b8 $str[4] = {37, 100, 10};
.global .align 1 .b8 $str$1[30] = {37, 49, 48, 46, 52, 102, 32, 37, 49, 48, 46, 52, 102, 32, 37, 49, 48, 46, 52, 102, 32, 37, 49, 48, 46, 52, 102, 32, 10};

.visible .entry _ZN3cub18CUB_300001_SM_10006detail11EmptyKernelIvEEvv()
{


	ret;

}
	// .globl	_ZN3cub18CUB_300001_SM_10006detail8for_each13static_kernelINS2_12policy_hub_t12policy_500_tEmN6thrust24THRUST_300001_SM_1000_NS8cuda_cub20__uninitialized_fill7functorINS7_10device_ptrIiEEiEEEEvT0_T1_
.visible .entry _ZN3cub18CUB_300001_SM_10006detail8for_each13static_kernelINS2_12policy_hub_t12policy_500_tEmN6thrust24THRUST_300001_SM_1000_NS8cuda_cub20__uninitialized_fill7functorINS7_10device_ptrIiEEiEEEEvT0_T1_(
	.param .u64 _ZN3cub18CUB_300001_SM_10006detail8for_each13static_kernelINS2_12policy_hub_t12policy_500_tEmN6thrust24THRUST_300001_SM_1000_NS8cuda_cub20__uninitialized_fill7functorINS7_10device_ptrIiEEiEEEEvT0_T1__param_0,
	.param .align 8 .b8 _ZN3cub18CUB_300001_SM_10006detail8for_each13static_kernelINS2_12policy_hub_t12policy_500_tEmN6thrust24THRUST_300001_SM_1000_NS8cuda_cub20__uninitialized_fill7functorINS7_10device_ptrIiEEiEEEEvT0_T1__param_1[16]
)
.maxntid 256
{
	.reg .pred 	%p<4>;
	.reg .b16 	%rs<5>;
	.reg .b32 	%r<12>;
	.reg .b64 	%rd<16>;

	ld.param.u32 	%r3, [_ZN3cub18CUB_300001_SM_10006detail8for_each13static_kernelINS2_12policy_hub_t12policy_500_tEmN6thrust24THRUST_300001_SM_1000_NS8cuda_cub20__uninitialized_fill7functorINS7_10device_ptrIiEEiEEEEvT0_T1__param_1+8];
	ld.param.u64 	%rd4, [_ZN3cub18CUB_300001_SM_10006detail8for_each13static_kernelINS2_12policy_hub_t12policy_500_tEmN6thrust24THRUST_300001_SM_1000_NS8cuda_cub20__uninitialized_fill7functorINS7_10device_ptrIiEEiEEEEvT0_T1__param_1];
	ld.param.u64 	%rd5, [_ZN3cub18CUB_300001_SM_10006detail8for_each13static_kernelINS2_12policy_hub_t12policy_500_tEmN6thrust24THRUST_300001_SM_1000_NS8cuda_cub20__uninitialized_fill7functorINS7_10device_ptrIiEEiEEEEvT0_T1__param_0];
	mov.u32 	%r9, %ctaid.x;
	mul.wide.u32 	%rd1, %r9, 512;
	sub.s64 	%rd2, %rd5, %rd1;
	setp.lt.u64 	%p1, %rd2, 512;
	@%p1 bra 	$L__BB1_2;
	mov.u32 	%r11, %tid.x;
	cvta.to.global.u64 	%rd11, %rd4;
	cvt.u64.u32 	%rd12, %r11;
	add.s64 	%rd13, %rd1, %rd12;
	shl.b64 	%rd14, %rd13, 2;
	add.s64 	%rd15, %rd11, %rd14;
	st.global.u32 	[%rd15], %r3;
	st.global.u32 	[%rd15+1024], %r3;
	bra.uni 	$L__BB1_6;
$L__BB1_2:
	cvta.to.global.u64 	%rd6, %rd4;
	mov.u32 	%r2, %tid.x;
	cvt.u64.u32 	%rd7, %r2;
	setp.le.u64 	%p2, %rd2, %rd7;
	add.s64 	%rd8, %rd1, %rd7;
	shl.b64 	%rd9, %rd8, 2;
	add.s64 	%rd3, %rd6, %rd9;
	@%p2 bra 	$L__BB1_4;
	st.global.u32 	[%rd3], %r3;
$L__BB1_4:
	add.s32 	%r10, %r2, 256;
	cvt.u64.u32 	%rd10, %r10;
	setp.le.u64 	%p3, %rd2, %rd10;
	@%p3 bra 	$L__BB1_6;
	st.global.u32 	[%rd3+1024], %r3;
$L__BB1_6:
	ret;

}
	// .globl	_ZN3cub18CUB_300001_SM_10006detail8for_each13static_kernelINS2_12policy_hub_t12policy_500_tElNS2_12op_wrapper_tIl16printf_functor_iN6thrust24THRUST_300001_SM_1000_NS6detail15normal_iteratorINS9_10device_ptrIiEEEEEEEEvT0_T1_
.visible .entry _ZN3cub18CUB_300001_SM_10006detail8for_each13static_kernelINS2_12policy_hub_t12policy_500_tElNS2_12op_wrapper_tIl16printf_functor_iN6thrust24THRUST_300001_SM_1000_NS6detail15normal_iteratorINS9_10device_ptrIiEEEEEEEEvT0_T1_(
	.param .u64 _ZN3cub18CUB_300001_SM_10006detail8for_each13static_kernelINS2_12policy_hub_t12policy_500_tElNS2_12op_wrapper_tIl16printf_functor_iN6thrust24THRUST_300001_SM_1000_NS6detail15normal_iteratorINS9_10device_ptrIiEEEEEEEEvT0_T1__param_0,
	.param .align 8 .b8 _ZN3cub18CUB_300001_SM_10006detail8for_each13static_kernelINS2_12policy_hub_t12policy_500_tElNS2_12op_wrapper_tIl16printf_functor_iN6thrust24THRUST_300001_SM_1000_NS6detail15normal_iteratorINS9_10device_ptrIiEEEEEEEEvT0_T1__param_1[16]
)
.maxntid 256
{
	.local .align 8 .b8 	__local_depot2[16];
	.reg .b64 	%SP;
	.reg .b64 	%SPL;
	.reg .pred 	%p<4>;
	.reg .b16 	%rs<9>;
	.reg .b32 	%r<27>;
	.reg .b64 	%rd<29>;

	mov.u64 	%SPL, __local_depot2;
	cvta.local.u64 	%SP, %SPL;
	ld.param.u64 	%rd6, [_ZN3cub18CUB_300001_SM_10006detail8for_each13static_kernelINS2_12policy_hub_t12policy_500_tElNS2_12op_wrapper_tIl16printf_functor_iN6thrust24THRUST_300001_SM_1000_NS6detail15normal_iteratorINS9_10device_ptrIiEEEEEEEEvT0_T1__param_1];
	ld.param.u64 	%rd7, [_ZN3cub18CUB_300001_SM_10006detail8for_each13static_kernelINS2_12policy_hub_t12policy_500_tElNS2_12op_wrapper_tIl16printf_functor_iN6thrust24THRUST_300001_SM_1000_NS6detail15normal_iteratorINS9_10device_ptrIiEEEEEEEEvT0_T1__param_0];
	add.u64 	%rd8, %SP, 0;
	add.u64 	%rd1, %SPL, 0;
	mov.u32 	%r12, %ctaid.x;
	mul.wide.u32 	%rd2, %r12, 512;
	sub.s64 	%rd3, %rd7, %rd2;
	setp.lt.s64 	%p1, %rd3, 512;
	@%p1 bra 	$L__BB2_2;
	add.u64 	%rd20, %SP, 8;
	add.u64 	%rd21, %SPL, 8;
	mov.u32 	%r20, %tid.x;
	cvta.to.global.u64 	%rd22, %rd6;
	cvt.u64.u32 	%rd23, %r20;
	add.s64 	%rd24, %rd2, %rd23;
	shl.b64 	%rd25, %rd24, 2;
	add.s64 	%rd26, %rd22, %rd25;
	ld.global.u32 	%r21, [%rd26];
	st.local.u32 	[%rd21], %r21;
	mov.u64 	%rd27, $str;
	cvta.global.u64 	%rd28, %rd27;
	{ // callseq 2, 0
	.param .b64 param0;
	st.param.b64 	[param0], %rd28;
	.param .b64 param1;
	st.param.b64 	[param1], %rd20;
	.param .b32 retval0;
	call.uni (retval0), 
	vprintf, 
	(
	param0, 
	param1
	);
	ld.param.b32 	%r22, [retval0];
	} // callseq 2
	ld.global.u32 	%r24, [%rd26+1024];
	st.local.u32 	[%rd21], %r24;
	{ // callseq 3, 0
	.param .b64 param0;
	st.param.b64 	[param0], %rd28;
	.param .b64 param1;
	st.param.b64 	[param1], %rd20;
	.param .b32 retval0;
	call.uni (retval0), 
	vprintf, 
	(
	param0, 
	param1
	);
	ld.param.b32 	%r25, [retval0];
	} // callseq 3
	bra.uni 	$L__BB2_6;
$L__BB2_2:
	cvta.to.global.u64 	%rd9, %rd6;
	mov.u32 	%r1, %tid.x;
	cvt.s64.s32 	%rd4, %rd3;
	cvt.u64.u32 	%rd10, %r1;
	setp.le.s64 	%p2, %rd4, %rd10;
	add.s64 	%rd11, %rd2, %rd10;
	shl.b64 	%rd12, %rd11, 2;
	add.s64 	%rd5, %rd9, %rd12;
	@%p2 bra 	$L__BB2_4;
	ld.global.u32 	%r13, [%rd5];
	st.local.u32 	[%rd1], %r13;
	mov.u64 	%rd13, $str;
	cvta.global.u64 	%rd14, %rd13;
	{ // callseq 0, 0
	.param .b64 param0;
	st.param.b64 	[param0], %rd14;
	.param .b64 param1;
	st.param.b64 	[param1], %rd8;
	.param .b32 retval0;
	call.uni (retval0), 
	vprintf, 
	(
	param0, 
	param1
	);
	ld.param.b32 	%r14, [retval0];
	} // callseq 0
$L__BB2_4:
	add.s32 	%r16, %r1, 256;
	cvt.u64.u32 	%rd16, %r16;
	setp.le.s64 	%p3, %rd4, %rd16;
	@%p3 bra 	$L__BB2_6;
	ld.global.u32 	%r17, [%rd5+1024];
	st.local.u32 	[%rd1], %r17;
	mov.u64 	%rd17, $str;
	cvta.global.u64 	%rd18, %rd17;
	{ // callseq 1, 0
	.param .b64 param0;
	st.param.b64 	[param0], %rd18;
	.param .b64 param1;
	st.param.b64 	[param1], %rd8;
	.param .b32 retval0;
	call.uni (retval0), 
	vprintf, 
	(
	param0, 
	param1
	);
	ld.param.b32 	%r18, [retval0];
	} // callseq 1
$L__BB2_6:
	ret;

}
	// .globl	_ZN3cub18CUB_300001_SM_10006detail8for_each13static_kernelINS2_12policy_hub_t12policy_500_tEmN6thrust24THRUST_300001_SM_1000_NS8cuda_cub20__uninitialized_fill7functorINS7_10device_ptrI6float4EESC_EEEEvT0_T1_
.visible .entry _ZN3cub18CUB_300001_SM_10006detail8for_each13static_kernelINS2_12policy_hub_t12policy_500_tEmN6thrust24THRUST_300001_SM_1000_NS8cuda_cub20__uninitialized_fill7functorINS7_10device_ptrI6float4EESC_EEEEvT0_T1_(
	.param .u64 _ZN3cub18CUB_300001_SM_10006detail8for_each13static_kernelINS2_12policy_hub_t12policy_500_tEmN6thrust24THRUST_300001_SM_1000_NS8cuda_cub20__uninitialized_fill7functorINS7_10device_ptrI6float4EESC_EEEEvT0_T1__param_0,
	.param .align 16 .b8 _ZN3cub18CUB_300001_SM_10006detail8for_each13static_kernelINS2_12policy_hub_t12policy_500_tEmN6thrust24THRUST_300001_SM_1000_NS8cuda_cub20__uninitialized_fill7functorINS7_10device_ptrI6float4EESC_EEEEvT0_T1__param_1[32]
)
.maxntid 256
{
	.reg .pred 	%p<4>;
	.reg .b16 	%rs<9>;
	.reg .b32 	%r<15>;
	.reg .b32 	%f<9>;
	.reg .b64 	%rd<16>;

	ld.param.u64 	%rd4, [_ZN3cub18CUB_300001_SM_10006detail8for_each13static_kernelINS2_12policy_hub_t12policy_500_tEmN6thrust24THRUST_300001_SM_1000_NS8cuda_cub20__uninitialized_fill7functorINS7_10device_ptrI6float4EESC_EEEEvT0_T1__param_1];
	ld.param.u64 	%rd5, [_ZN3cub18CUB_300001_SM_10006detail8for_each13static_kernelINS2_12policy_hub_t12policy_500_tEmN6thrust24THRUST_300001_SM_1000_NS8cuda_cub20__uninitialized_fill7functorINS7_10device_ptrI6float4EESC_EEEEvT0_T1__param_0];
	ld.param.v4.f32 	{%f5, %f6, %f7, %f8}, [_ZN3cub18CUB_300001_SM_10006detail8for_each13static_kernelINS2_12policy_hub_t12policy_500_tEmN6thrust24THRUST_300001_SM_1000_NS8cuda_cub20__uninitialized_fill7functorINS7_10device_ptrI6float4EESC_EEEEvT0_T1__param_1+16];
	mov.u32 	%r12, %ctaid.x;
	mul.wide.u32 	%rd1, %r12, 512;
	sub.s64 	%rd2, %rd5, %rd1;
	setp.lt.u64 	%p1, %rd2, 512;
	@%p1 bra 	$L__BB3_2;
	mov.u32 	%r14, %tid.x;
	cvta.to.global.u64 	%rd11, %rd4;
	cvt.u64.u32 	%rd12, %r14;
	add.s64 	%rd13, %rd1, %rd12;
	shl.b64 	%rd14, %rd13, 4;
	add.s64 	%rd15, %rd11, %rd14;
	st.global.v4.f32 	[%rd15], {%f5, %f6, %f7, %f8};
	st.global.v4.f32 	[%rd15+4096], {%f5, %f6, %f7, %f8};
	bra.uni 	$L__BB3_6;
$L__BB3_2:
	cvta.to.global.u64 	%rd6, %rd4;
	mov.u32 	%r1, %tid.x;
	cvt.u64.u32 	%rd7, %r1;
	setp.le.u64 	%p2, %rd2, %rd7;
	add.s64 	%rd8, %rd1, %rd7;
	shl.b64 	%rd9, %rd8, 4;
	add.s64 	%rd3, %rd6, %rd9;
	@%p2 bra 	$L__BB3_4;
	st.global.v4.f32 	[%rd3], {%f5, %f6, %f7, %f8};
$L__BB3_4:
	add.s32 	%r13, %r1, 256;
	cvt.u64.u32 	%rd10, %r13;
	setp.le.u64 	%p3, %rd2, %rd10;
	@%p3 bra 	$L__BB3_6;
	st.global.v4.f32 	[%rd3+4096], {%f5, %f6, %f7, %f8};
$L__BB3_6:
	ret;

}
	// .globl	_ZN3cub18CUB_300001_SM_10006detail8for_each13static_kernelINS2_12policy_hub_t12policy_500_tElNS2_12op_wrapper_tIl17printf_functor_f4N6thrust24THRUST_300001_SM_1000_NS6detail15normal_iteratorINS9_10device_ptrI6float4EEEEEEEEvT0_T1_
.visible .entry _ZN3cub18CUB_300001_SM_10006detail8for_each13static_kernelINS2_12policy_hub_t12policy_500_tElNS2_12op_wrapper_tIl17printf_functor_f4N6thrust24THRUST_300001_SM_1000_NS6detail15normal_iteratorINS9_10device_ptrI6float4EEEEEEEEvT0_T1_(
	.param .u64 _ZN3cub18CUB_300001_SM_10006detail8for_each13static_kernelINS2_12policy_hub_t12policy_500_tElNS2_12op_wrapper_tIl17printf_functor_f4N6thrust24THRUST_300001_SM_1000_NS6detail15normal_iteratorINS9_10device_ptrI6float4EEEEEEEEvT0_T1__param_0,
	.param .align 8 .b8 _ZN3cub18CUB_300001_SM_10006detail8for_each13static_kernelINS2_12policy_hub_t12policy_500_tElNS2_12op_wrapper_tIl17printf_functor_f4N6thrust24THRUST_300001_SM_1000_NS6detail15normal_iteratorINS9_10device_ptrI6float4EEEEEEEEvT0_T1__param_1[16]
)
.maxntid 256
{
	.local .align 16 .b8 	__local_depot4[32];
	.reg .b64 	%SP;
	.reg .b64 	%SPL;
	.reg .pred 	%p<4>;
	.reg .b16 	%rs<9>;
	.reg .b32 	%r<23>;
	.reg .b32 	%f<17>;
	.reg .b64 	%rd<29>;
	.reg .b64 	%fd<17>;

	mov.u64 	%SPL, __local_depot4;
	cvta.local.u64 	%SP, %SPL;
	ld.param.u64 	%rd6, [_ZN3cub18CUB_300001_SM_10006detail8for_each13static_kernelINS2_12policy_hub_t12policy_500_tElNS2_12op_wrapper_tIl17printf_functor_f4N6thrust24THRUST_300001_SM_1000_NS6detail15normal_iteratorINS9_10device_ptrI6float4EEEEEEEEvT0_T1__param_1];
	ld.param.u64 	%rd7, [_ZN3cub18CUB_300001_SM_10006detail8for_each13static_kernelINS2_12policy_hub_t12policy_500_tElNS2_12op_wrapper_tIl17printf_functor_f4N6thrust24THRUST_300001_SM_1000_NS6detail15normal_iteratorINS9_10device_ptrI6float4EEEEEEEEvT0_T1__param_0];
	add.u64 	%rd8, %SP, 0;
	add.u64 	%rd1, %SPL, 0;
	mov.u32 	%r12, %ctaid.x;
	mul.wide.u32 	%rd2, %r12, 512;
	sub.s64 	%rd3, %rd7, %rd2;
	setp.lt.s64 	%p1, %rd3, 512;
	@%p1 bra 	$L__BB4_2;
	cvta.to.local.u64 	%rd21, %rd8;
	mov.u32 	%r18, %tid.x;
	cvta.to.global.u64 	%rd22, %rd6;
	cvt.u64.u32 	%rd23, %r18;
	add.s64 	%rd24, %rd2, %rd23;
	shl.b64 	%rd25, %rd24, 4;
	add.s64 	%rd26, %rd22, %rd25;
	ld.global.v4.f32 	{%f9, %f10, %f11, %f12}, [%rd26];
	cvt.f64.f32 	%fd9, %f9;
	cvt.f64.f32 	%fd10, %f10;
	cvt.f64.f32 	%fd11, %f11;
	cvt.f64.f32 	%fd12, %f12;
	st.local.v2.f64 	[%rd21], {%fd9, %fd10};
	st.local.v2.f64 	[%rd21+16], {%fd11, %fd12};
	mov.u64 	%rd27, $str$1;
	cvta.global.u64 	%rd28, %rd27;
	{ // callseq 6, 0
	.param .b64 param0;
	st.param.b64 	[param0], %rd28;
	.param .b64 param1;
	st.param.b64 	[param1], %rd8;
	.param .b32 retval0;
	call.uni (retval0), 
	vprintf, 
	(
	param0, 
	param1
	);
	ld.param.b32 	%r19, [retval0];
	} // callseq 6
	ld.global.v4.f32 	{%f13, %f14, %f15, %f16}, [%rd26+4096];
	cvt.f64.f32 	%fd13, %f13;
	cvt.f64.f32 	%fd14, %f14;
	cvt.f64.f32 	%fd15, %f15;
	cvt.f64.f32 	%fd16, %f16;
	st.local.v2.f64 	[%rd21], {%fd13, %fd14};
	st.local.v2.f64 	[%rd21+16], {%fd15, %fd16};
	{ // callseq 7, 0
	.param .b64 param0;
	st.param.b64 	[param0], %rd28;
	.param .b64 param1;
	st.param.b64 	[param1], %rd8;
	.param .b32 retval0;
	call.uni (retval0), 
	vprintf, 
	(
	param0, 
	param1
	);
	ld.param.b32 	%r21, [retval0];
	} // callseq 7
	bra.uni 	$L__BB4_6;
$L__BB4_2:
	cvta.to.global.u64 	%rd9, %rd6;
	mov.u32 	%r1, %tid.x;
	cvt.s64.s32 	%rd4, %rd3;
	cvt.u64.u32 	%rd10, %r1;
	setp.le.s64 	%p2, %rd4, %rd10;
	add.s64 	%rd11, %rd2, %rd10;
	shl.b64 	%rd12, %rd11, 4;
	add.s64 	%rd5, %rd9, %rd12;
	@%p2 bra 	$L__BB4_4;
	ld.global.v4.f32 	{%f1, %f2, %f3, %f4}, [%rd5];
	cvt.f64.f32 	%fd1, %f1;
	cvt.f64.f32 	%fd2, %f2;
	cvt.f64.f32 	%fd3, %f3;
	cvt.f64.f32 	%fd4, %f4;
	st.local.v2.f64 	[%rd1], {%fd1, %fd2};
	st.local.v2.f64 	[%rd1+16], {%fd3, %fd4};
	mov.u64 	%rd13, $str$1;
	cvta.global.u64 	%rd14, %rd13;
	{ // callseq 4, 0
	.param .b64 param0;
	st.param.b64 	[param0], %rd14;
	.param .b64 param1;
	st.param.b64 	[param1], %rd8;
	.param .b32 retval0;
	call.uni (retval0), 
	vprintf, 
	(
	param0, 
	param1
	);
	ld.param.b32 	%r13, [retval0];
	} // callseq 4
$L__BB4_4:
	add.s32 	%r15, %r1, 256;
	cvt.u64.u32 	%rd16, %r15;
	setp.le.s64 	%p3, %rd4, %rd16;
	@%p3 bra 	$L__BB4_6;
	ld.global.v4.f32 	{%f5, %f6, %f7, %f8}, [%rd5+4096];
	cvt.f64.f32 	%fd5, %f5;
	cvt.f64.f32 	%fd6, %f6;
	cvt.f64.f32 	%fd7, %f7;
	cvt.f64.f32 	%fd8, %f8;
	st.local.v2.f64 	[%rd1], {%fd5, %fd6};
	st.local.v2.f64 	[%rd1+16], {%fd7, %fd8};
	mov.u64 	%rd17, $str$1;
	cvta.global.u64 	%rd18, %rd17;
	{ // callseq 5, 0
	.param .b64 param0;
	st.param.b64 	[param0], %rd18;
	.param .b64 param1;
	st.param.b64 	[param1], %rd8;
	.param .b32 retval0;
	call.uni (retval0), 
	vprintf, 
	(
	param0, 
	param1
	);
	ld.param.b32 	%r16, [retval0];
	} // callseq 5
$L__BB4_6:
	ret;

}


// ===== COMPILED SASS (sm_100) =====

	.target	sm_100

	.elftype	@"ET_EXEC"


//--------------------- .note.nv.tkinfo           --------------------------
	.section	.note.nv.tkinfo,"",@"SHT_NOTE"
	.sectionflags	@"SHF_NOTE_NV_TKINFO"
	.tkinfo
        /*0018*/ 	.word	0x00000002
        /*0030*/ 	.string	""
        /*0030*/ 	.string	"ptxas"
        /*0030*/ 	.string	"Cuda compilation tools, release 13.0, V13.0.88"
        /*0030*/ 	.string	"Build cuda_13.0.r13.0/compiler.36424714_0"
        /*0030*/ 	.string	"-arch sm_100 -m 64 "



//--------------------- .note.nv.cuinfo           --------------------------
	.section	.note.nv.cuinfo,"",@"SHT_NOTE"
	.sectionflags	@"SHF_NOTE_NV_CUINFO"
        /*0018*/ 	.short	0x0002
        /*001a*/ 	.short	0x0064
        /*001c*/ 	.short	0x0082
	.zero		2


//--------------------- .nv.info                  --------------------------
	.section	.nv.info,"",@"SHT_CUDA_INFO"
	.align	4


	//----- nvinfo : EIATTR_REGCOUNT
	.align		4
        /*0000*/ 	.byte	0x04, 0x2f
        /*0002*/ 	.short	(.L_46 - .L_45)
	.align		4
.L_45:
        /*0004*/ 	.word	index@(_ZN3cub18CUB_300001_SM_10006detail11EmptyKernelIvEEvv)
        /*0008*/ 	.word	0x00000004


	//----- nvinfo : EIATTR_FRAME_SIZE
	.align		4
.L_46:
        /*000c*/ 	.byte	0x04, 0x11
        /*000e*/ 	.short	(.L_48 - .L_47)
	.align		4
.L_47:
        /*0010*/ 	.word	index@(_ZN3cub18CUB_300001_SM_10006detail11EmptyKernelIvEEvv)
        /*0014*/ 	.word	0x00000000


	//----- nvinfo : EIATTR_REGCOUNT
	.align		4
.L_48:
        /*0018*/ 	.byte	0x04, 0x2f
        /*001a*/ 	.short	(.L_50 - .L_49)
	.align		4
.L_49:
        /*001c*/ 	.word	index@(_ZN3cub18CUB_300001_SM_10006detail8for_each13static_kernelINS2_12policy_hub_t12policy_500_tEmN6thrust24THRUST_300001_SM_1000_NS8cuda_cub20__uninitialized_fill7functorINS7_10device_ptrIiEEiEEEEvT0_T1_)
        /*0020*/ 	.word	0x00000008


	//----- nvinfo : EIATTR_FRAME_SIZE
	.align		4
.L_50:
        /*0024*/ 	.byte	0x04, 0x11
        /*0026*/ 	.short	(.L_52 - .L_51)
	.align		4
.L_51:
        /*0028*/ 	.word	index@(_ZN3cub18CUB_300001_SM_10006detail8for_each13static_kernelINS2_12policy_hub_t12policy_500_tEmN6thrust24THRUST_300001_SM_1000_NS8cuda_cub20__uninitialized_fill7functorINS7_10device_ptrIiEEiEEEEvT0_T1_)
        /*002c*/ 	.word	0x00000000


	//----- nvinfo : EIATTR_REGCOUNT
	.align		4
.L_52:
        /*0030*/ 	.byte	0x04, 0x2f
        /*0032*/ 	.short	(.L_54 - .L_53)
	.align		4
.L_53:
        /*0034*/ 	.word	index@(_ZN3cub18CUB_300001_SM_10006detail8for_each13static_kernelINS2_12policy_hub_t12policy_500_tElNS2_12op_wrapper_tIl16printf_functor_iN6thrust24THRUST_300001_SM_1000_NS6detail15normal_iteratorINS9_10device_ptrIiEEEEEEEEvT0_T1_)
        /*0038*/ 	.word	0x00000018


	//----- nvinfo : EIATTR_FRAME_SIZE
	.align		4
.L_54:
        /*003c*/ 	.byte	0x04, 0x11
        /*003e*/ 	.short	(.L_56 - .L_55)
	.align		4
.L_55:
        /*0040*/ 	.word	index@(_ZN3cub18CUB_300001_SM_10006detail8for_each13static_kernelINS2_12policy_hub_t12policy_500_tElNS2_12op_wrapper_tIl16printf_functor_iN6thrust24THRUST_300001_SM_1000_NS6detail15normal_iteratorINS9_10device_ptrIiEEEEEEEEvT0_T1_)
        /*0044*/ 	.word	0x00000010


	//----- nvinfo : EIATTR_REGCOUNT
	.align		4
.L_56:
        /*0048*/ 	.byte	0x04, 0x2f
        /*004a*/ 	.short	(.L_58 - .L_57)
	.align		4
.L_57:
        /*004c*/ 	.word	index@(_ZN3cub18CUB_300001_SM_10006detail8for_each13static_kernelINS2_12policy_hub_t12policy_500_tEmN6thrust24THRUST_300001_SM_1000_NS8cuda_cub20__uninitialized_fill7functorINS7_10device_ptrI6float4EESC_EEEEvT0_T1_)
        /*0050*/ 	.word	0x0000000b


	//----- nvinfo : EIATTR_FRAME_SIZE
	.align		4
.L_58:
        /*0054*/ 	.byte	0x04, 0x11
        /*0056*/ 	.short	(.L_60 - .L_59)
	.align		4
.L_59:
        /*0058*/ 	.word	index@(_ZN3cub18CUB_300001_SM_10006detail8for_each13static_kernelINS2_12policy_hub_t12policy_500_tEmN6thrust24THRUST_300001_SM_1000_NS8cuda_cub20__uninitialized_fill7functorINS7_10device_ptrI6float4EESC_EEEEvT0_T1_)
        /*005c*/ 	.word	0x00000000


	//----- nvinfo : EIATTR_REGCOUNT
	.align		4
.L_60:
        /*0060*/ 	.byte	0x04, 0x2f
        /*0062*/ 	.short	(.L_62 - .L_61)
	.align		4
.L_61:
        /*0064*/ 	.word	index@(_ZN3cub18CUB_300001_SM_10006detail8for_each13static_kernelINS2_12policy_hub_t12policy_500_tElNS2_12op_wrapper_tIl17printf_functor_f4N6thrust24THRUST_300001_SM_1000_NS6detail15normal_iteratorINS9_10device_ptrI6float4EEEEEEEEvT0_T1_)
        /*0068*/ 	.word	0x00000020


	//----- nvinfo : EIATTR_FRAME_SIZE
	.align		4
.L_62:
        /*006c*/ 	.byte	0x04, 0x11
        /*006e*/ 	.short	(.L_64 - .L_63)
	.align		4
.L_63:
        /*0070*/ 	.word	index@(_ZN3cub18CUB_300001_SM_10006detail8for_each13static_kernelINS2_12policy_hub_t12policy_500_tElNS2_12op_wrapper_tIl17printf_functor_f4N6thrust24THRUST_300001_SM_1000_NS6detail15normal_iteratorINS9_10device_ptrI6float4EEEEEEEEvT0_T1_)
        /*0074*/ 	.word	0x00000020


	//----- nvinfo : EIATTR_MIN_STACK_SIZE
	.align		4
.L_64:
        /*0078*/ 	.byte	0x04, 0x12
        /*007a*/ 	.short	(.L_66 - .L_65)
	.align		4
.L_65:
        /*007c*/ 	.word	index@(_ZN3cub18CUB_300001_SM_10006detail8for_each13static_kernelINS2_12policy_hub_t12policy_500_tElNS2_12op_wrapper_tIl17printf_functor_f4N6thrust24THRUST_300001_SM_1000_NS6detail15normal_iteratorINS9_10device_ptrI6float4EEEEEEEEvT0_T1_)
        /*0080*/ 	.word	0x00000020


	//----- nvinfo : EIATTR_MIN_STACK_SIZE
	.align		4
.L_66:
        /*0084*/ 	.byte	0x04, 0x12
        /*0086*/ 	.short	(.L_68 - .L_67)
	.align		4
.L_67:
        /*0088*/ 	.word	index@(_ZN3cub18CUB_300001_SM_10006detail8for_each13static_kernelINS2_12policy_hub_t12policy_500_tEmN6thrust24THRUST_300001_SM_1000_NS8cuda_cub20__uninitialized_fill7functorINS7_10device_ptrI6float4EESC_EEEEvT0_T1_)
        /*008c*/ 	.word	0x00000000


	//----- nvinfo : EIATTR_MIN_STACK_SIZE
	.align		4
.L_68:
        /*0090*/ 	.byte	0x04, 0x12
        /*0092*/ 	.short	(.L_70 - .L_69)
	.align		4
.L_69:
        /*0094*/ 	.word	index@(_ZN3cub18CUB_300001_SM_10006detail8for_each13static_kernelINS2_12policy_hub_t12policy_500_tElNS2_12op_wrapper_tIl16printf_functor_iN6thrust24THRUST_300001_SM_1000_NS6detail15normal_iteratorINS9_10device_ptrIiEEEEEEEEvT0_T1_)
        /*0098*/ 	.word	0x00000010


	//----- nvinfo : EIATTR_MIN_STACK_SIZE
	.align		4
.L_70:
        /*009c*/ 	.byte	0x04, 0x12
        /*009e*/ 	.short	(.L_72 - .L_71)
	.align		4
.L_71:
        /*00a0*/ 	.word	index@(_ZN3cub18CUB_300001_SM_10006detail8for_each13static_kernelINS2_12policy_hub_t12policy_500_tEmN6thrust24THRUST_300001_SM_1000_NS8cuda_cub20__uninitialized_fill7functorINS7_10device_ptrIiEEiEEEEvT0_T1_)
        /*00a4*/ 	.word	0x00000000


	//----- nvinfo : EIATTR_MIN_STACK_SIZE
	.align		4
.L_72:
        /*00a8*/ 	.byte	0x04, 0x12
        /*00aa*/ 	.short	(.L_74 - .L_73)
	.align		4
.L_73:
        /*00ac*/ 	.word	index@(_ZN3cub18CUB_300001_SM_10006detail11EmptyKernelIvEEvv)
        /*00b0*/ 	.word	0x00000000
.L_74:


//--------------------- .nv.compat                --------------------------
	.section	.nv.compat,"",@"SHT_CUDA_COMPAT_INFO"
	.align	4
        /*0000*/ 	.byte	0x02, 0x09, 0x00, 0x00, 0x02, 0x02, 0x01, 0x00, 0x02, 0x05, 0x05, 0x00, 0x03, 0x07, 0x01, 0x01
        /*0010*/ 	.byte	0x02, 0x03, 0x00, 0x00, 0x02, 0x06, 0x01, 0x00, 0x04, 0x0b, 0x08, 0x00, 0x09, 0x00, 0x00, 0x00
        /*0020*/ 	.byte	0x00, 0x00, 0x00, 0x00


//--------------------- .nv.info._ZN3cub18CUB_300001_SM_10006detail8for_each13static_kernelINS2_12policy_hub_t12policy_500_tElNS2_12op_wrapper_tIl17printf_functor_f4N6thrust24THRUST_300001_SM_1000_NS6detail15normal_iteratorINS9_10device_ptrI6float4EEEEEEEEvT0_T1_ --------------------------
	.section	.nv.info._ZN3cub18CUB_300001_SM_10006detail8for_each13static_kernelINS2_12policy_hub_t12policy_500_tElNS2_12op_wrapper_tIl17printf_functor_f4N6thrust24THRUST_300001_SM_1000_NS6detail15normal_iteratorINS9_10device_ptrI6float4EEEEEEEEvT0_T1_,"",@"SHT_CUDA_INFO"
	.sectionflags	@""
	.align	4


	//----- nvinfo : EIATTR_CUDA_API_VERSION
	.align		4
        /*0000*/ 	.byte	0x04, 0x37
        /*0002*/ 	.short	(.L_76 - .L_75)
.L_75:
        /*0004*/ 	.word	0x00000082


	//----- nvinfo : EIATTR_KPARAM_INFO
	.align		4
.L_76:
        /*0008*/ 	.byte	0x04, 0x17
        /*000a*/ 	.short	(.L_78 - .L_77)
.L_77:
        /*000c*/ 	.word	0x00000000
        /*0010*/ 	.short	0x0001
        /*0012*/ 	.short	0x0008
        /*0014*/ 	.byte	0x00, 0xf0, 0x41, 0x00


	//----- nvinfo : EIATTR_KPARAM_INFO
	.align		4
.L_78:
        /*0018*/ 	.byte	0x04, 0x17
        /*001a*/ 	.short	(.L_80 - .L_79)
.L_79:
        /*001c*/ 	.word	0x00000000
        /*0020*/ 	.short	0x0000
        /*0022*/ 	.short	0x0000
        /*0024*/ 	.byte	0x00, 0xf0, 0x21, 0x00


	//----- nvinfo : EIATTR_SPARSE_MMA_MASK
	.align		4
.L_80:
        /*0028*/ 	.byte	0x03, 0x50
        /*002a*/ 	.short	0x0000


	//----- nvinfo : EIATTR_MAXREG_COUNT
	.align		4
        /*002c*/ 	.byte	0x03, 0x1b
        /*002e*/ 	.short	0x00ff


	//----- nvinfo : EIATTR_EXTERNS
	.align		4
        /*0030*/ 	.byte	0x04, 0x0f
        /*0032*/ 	.short	(.L_82 - .L_81)


	//   ....[0]....
	.align		4
.L_81:
        /*0034*/ 	.word	index@(vprintf)


	//----- nvinfo : EIATTR_MERCURY_ISA_VERSION
	.align		4
.L_82:
        /*0038*/ 	.byte	0x03, 0x5f
        /*003a*/ 	.short	0x0101


	//----- nvinfo : EIATTR_VRC_CTA_INIT_COUNT
	.align		4
        /*003c*/ 	.byte	0x02, 0x4a
	.zero		1
	.zero		1


	//----- nvinfo : EIATTR_SYSCALL_OFFSETS
	.align		4
        /*0040*/ 	.byte	0x04, 0x46
        /*0042*/ 	.short	(.L_84 - .L_83)


	//   ....[0]....
.L_83:
        /*0044*/ 	.word	0x00000250


	//   ....[1]....
        /*0048*/ 	.word	0x00000340


	//   ....[2]....
        /*004c*/ 	.word	0x00000510


	//   ....[3]....
        /*0050*/ 	.word	0x00000670


	//----- nvinfo : EIATTR_EXIT_INSTR_OFFSETS
	.align		4
.L_84:
        /*0054*/ 	.byte	0x04, 0x1c
        /*0056*/ 	.short	(.L_86 - .L_85)


	//   ....[0]....
.L_85:
        /*0058*/ 	.word	0x00000350


	//   ....[1]....
        /*005c*/ 	.word	0x00000570


	//   ....[2]....
        /*0060*/ 	.word	0x00000680


	//----- nvinfo : EIATTR_MAX_THREADS
	.align		4
.L_86:
        /*0064*/ 	.byte	0x04, 0x05
        /*0066*/ 	.short	(.L_88 - .L_87)
.L_87:
        /*0068*/ 	.word	0x00000100
        /*006c*/ 	.word	0x00000001
        /*0070*/ 	.word	0x00000001


	//----- nvinfo : EIATTR_CRS_STACK_SIZE
	.align		4
.L_88:
        /*0074*/ 	.byte	0x04, 0x1e
        /*0076*/ 	.short	(.L_90 - .L_89)
.L_89:
        /*0078*/ 	.word	0x00000000


	//----- nvinfo : EIATTR_CBANK_PARAM_SIZE
	.align		4
.L_90:
        /*007c*/ 	.byte	0x03, 0x19
        /*007e*/ 	.short	0x0018


	//----- nvinfo : EIATTR_PARAM_CBANK
	.align		4
        /*0080*/ 	.byte	0x04, 0x0a
        /*0082*/ 	.short	(.L_92 - .L_91)
	.align		4
.L_91:
        /*0084*/ 	.word	index@(.nv.constant0._ZN3cub18CUB_300001_SM_10006detail8for_each13static_kernelINS2_12policy_hub_t12policy_500_tElNS2_12op_wrapper_tIl17printf_functor_f4N6thrust24THRUST_300001_SM_1000_NS6detail15normal_iteratorINS9_10device_ptrI6float4EEEEEEEEvT0_T1_)
        /*0088*/ 	.short	0x0380
        /*008a*/ 	.short	0x0018


	//----- nvinfo : EIATTR_SW_WAR
	.align		4
.L_92:
        /*008c*/ 	.byte	0x04, 0x36
        /*008e*/ 	.short	(.L_94 - .L_93)
.L_93:
        /*0090*/ 	.word	0x00000008
.L_94:


//--------------------- .nv.info._ZN3cub18CUB_300001_SM_10006detail8for_each13static_kernelINS2_12policy_hub_t12policy_500_tEmN6thrust24THRUST_300001_SM_1000_NS8cuda_cub20__uninitialized_fill7functorINS7_10device_ptrI6float4EESC_EEEEvT0_T1_ --------------------------
	.section	.nv.info._ZN3cub18CUB_300001_SM_10006detail8for_each13static_kernelINS2_12policy_hub_t12policy_500_tEmN6thrust24THRUST_300001_SM_1000_NS8cuda_cub20__uninitialized_fill7functorINS7_10device_ptrI6float4EESC_EEEEvT0_T1_,"",@"SHT_CUDA_INFO"
	.sectionflags	@""
	.align	4


	//----- nvinfo : EIATTR_CUDA_API_VERSION
	.align		4
        /*0000*/ 	.byte	0x04, 0x37
        /*0002*/ 	.short	(.L_96 - .L_95)
.L_95:
        /*0004*/ 	.word	0x00000082


	//----- nvinfo : EIATTR_KPARAM_INFO
	.align		4
.L_96:
        /*0008*/ 	.byte	0x04, 0x17
        /*000a*/ 	.short	(.L_98 - .L_97)
.L_97:
        /*000c*/ 	.word	0x00000000
        /*0010*/ 	.short	0x0001
        /*0012*/ 	.short	0x0010
        /*0014*/ 	.byte	0x00, 0xf0, 0x81, 0x00


	//----- nvinfo : EIATTR_KPARAM_INFO
	.align		4
.L_98:
        /*0018*/ 	.byte	0x04, 0x17
        /*001a*/ 	.short	(.L_100 - .L_99)
.L_99:
        /*001c*/ 	.word	0x00000000
        /*0020*/ 	.short	0x0000
        /*0022*/ 	.short	0x0000
        /*0024*/ 	.byte	0x00, 0xf0, 0x21, 0x00


	//----- nvinfo : EIATTR_SPARSE_MMA_MASK
	.align		4
.L_100:
        /*0028*/ 	.byte	0x03, 0x50
        /*002a*/ 	.short	0x0000


	//----- nvinfo : EIATTR_MAXREG_COUNT
	.align		4
        /*002c*/ 	.byte	0x03, 0x1b
        /*002e*/ 	.short	0x00ff


	//----- nvinfo : EIATTR_MERCURY_ISA_VERSION
	.align		4
        /*0030*/ 	.byte	0x03, 0x5f
        /*0032*/ 	.short	0x0101


	//----- nvinfo : EIATTR_VRC_CTA_INIT_COUNT
	.align		4
        /*0034*/ 	.byte	0x02, 0x4a
	.zero		1
	.zero		1


	//----- nvinfo : EIATTR_EXIT_INSTR_OFFSETS
	.align		4
        /*0038*/ 	.byte	0x04, 0x1c
        /*003a*/ 	.short	(.L_102 - .L_101)


	//   ....[0]....
.L_101:
        /*003c*/ 	.word	0x00000140


	//   ....[1]....
        /*0040*/ 	.word	0x00000250


	//   ....[2]....
        /*0044*/ 	.word	0x00000290


	//----- nvinfo : EIATTR_MAX_THREADS
	.align		4
.L_102:
        /*0048*/ 	.byte	0x04, 0x05
        /*004a*/ 	.short	(.L_104 - .L_103)
.L_103:
        /*004c*/ 	.word	0x00000100
        /*0050*/ 	.word	0x00000001
        /*0054*/ 	.word	0x00000001


	//----- nvinfo : EIATTR_CBANK_PARAM_SIZE
	.align		4
.L_104:
        /*0058*/ 	.byte	0x03, 0x19
        /*005a*/ 	.short	0x0030


	//----- nvinfo : EIATTR_PARAM_CBANK
	.align		4
        /*005c*/ 	.byte	0x04, 0x0a
        /*005e*/ 	.short	(.L_106 - .L_105)
	.align		4
.L_105:
        /*0060*/ 	.word	index@(.nv.constant0._ZN3cub18CUB_300001_SM_10006detail8for_each13static_kernelINS2_12policy_hub_t12policy_500_tEmN6thrust24THRUST_300001_SM_1000_NS8cuda_cub20__uninitialized_fill7functorINS7_10device_ptrI6float4EESC_EEEEvT0_T1_)
        /*0064*/ 	.short	0x0380
        /*0066*/ 	.short	0x0030


	//----- nvinfo : EIATTR_SW_WAR
	.align		4
.L_106:
        /*0068*/ 	.byte	0x04, 0x36
        /*006a*/ 	.short	(.L_108 - .L_107)
.L_107:
        /*006c*/ 	.word	0x00000008
.L_108:


//--------------------- .nv.info._ZN3cub18CUB_300001_SM_10006detail8for_each13static_kernelINS2_12policy_hub_t12policy_500_tElNS2_12op_wrapper_tIl16printf_functor_iN6thrust24THRUST_300001_SM_1000_NS6detail15normal_iteratorINS9_10device_ptrIiEEEEEEEEvT0_T1_ --------------------------
	.section	.nv.info._ZN3cub18CUB_300001_SM_10006detail8for_each13static_kernelINS2_12policy_hub_t12policy_500_tElNS2_12op_wrapper_tIl16printf_functor_iN6thrust24THRUST_300001_SM_1000_NS6detail15normal_iteratorINS9_10device_ptrIiEEEEEEEEvT0_T1_,"",@"SHT_CUDA_INFO"
	.sectionflags	@""
	.align	4


	//----- nvinfo : EIATTR_CUDA_API_VERSION
	.align		4
        /*0000*/ 	.byte	0x04, 0x37
        /*0002*/ 	.short	(.L_110 - .L_109)
.L_109:
        /*0004*/ 	.word	0x00000082


	//----- nvinfo : EIATTR_KPARAM_INFO
	.align		4
.L_110:
        /*0008*/ 	.byte	0x04, 0x17
        /*000a*/ 	.short	(.L_112 - .L_111)
.L_111:
        /*000c*/ 	.word	0x00000000
        /*0010*/ 	.short	0x0001
        /*0012*/ 	.short	0x0008
        /*0014*/ 	.byte	0x00, 0xf0, 0x41, 0x00


	//----- nvinfo : EIATTR_KPARAM_INFO
	.align		4
.L_112:
        /*0018*/ 	.byte	0x04, 0x17
        /*001a*/ 	.short	(.L_114 - .L_113)
.L_113:
        /*001c*/ 	.word	0x00000000
        /*0020*/ 	.short	0x0000
        /*0022*/ 	.short	0x0000
        /*0024*/ 	.byte	0x00, 0xf0, 0x21, 0x00


	//----- nvinfo : EIATTR_SPARSE_MMA_MASK
	.align		4
.L_114:
        /*0028*/ 	.byte	0x03, 0x50
        /*002a*/ 	.short	0x0000


	//----- nvinfo : EIATTR_MAXREG_COUNT
	.align		4
        /*002c*/ 	.byte	0x03, 0x1b
        /*002e*/ 	.short	0x00ff


	//----- nvinfo : EIATTR_EXTERNS
	.align		4
        /*0030*/ 	.byte	0x04, 0x0f
        /*0032*/ 	.short	(.L_116 - .L_115)


	//   ....[0]....
	.align		4
.L_115:
        /*0034*/ 	.word	index@(vprintf)


	//----- nvinfo : EIATTR_MERCURY_ISA_VERSION
	.align		4
.L_116:
        /*0038*/ 	.byte	0x03, 0x5f
        /*003a*/ 	.short	0x0101


	//----- nvinfo : EIATTR_VRC_CTA_INIT_COUNT
	.align		4
        /*003c*/ 	.byte	0x02, 0x4a
	.zero		1
	.zero		1


	//----- nvinfo : EIATTR_SYSCALL_OFFSETS
	.align		4
        /*0040*/ 	.byte	0x04, 0x46
        /*0042*/ 	.short	(.L_118 - .L_117)


	//   ....[0]....
.L_117:
        /*0044*/ 	.word	0x00000210


	//   ....[1]....
        /*0048*/ 	.word	0x000002b0


	//   ....[2]....
        /*004c*/ 	.word	0x00000430


	//   ....[3]....
        /*0050*/ 	.word	0x00000540


	//----- nvinfo : EIATTR_EXIT_INSTR_OFFSETS
	.align		4
.L_118:
        /*0054*/ 	.byte	0x04, 0x1c
        /*0056*/ 	.short	(.L_120 - .L_119)


	//   ....[0]....
.L_119:
        /*0058*/ 	.word	0x000002c0


	//   ....[1]....
        /*005c*/ 	.word	0x00000490


	//   ....[2]....
        /*0060*/ 	.word	0x00000550


	//----- nvinfo : EIATTR_MAX_THREADS
	.align		4
.L_120:
        /*0064*/ 	.byte	0x04, 0x05
        /*0066*/ 	.short	(.L_122 - .L_121)
.L_121:
        /*0068*/ 	.word	0x00000100
        /*006c*/ 	.word	0x00000001
        /*0070*/ 	.word	0x00000001


	//----- nvinfo : EIATTR_CRS_STACK_SIZE
	.align		4
.L_122:
        /*0074*/ 	.byte	0x04, 0x1e
        /*0076*/ 	.short	(.L_124 - .L_123)
.L_123:
        /*0078*/ 	.word	0x00000000


	//----- nvinfo : EIATTR_CBANK_PARAM_SIZE
	.align		4
.L_124:
        /*007c*/ 	.byte	0x03, 0x19
        /*007e*/ 	.short	0x0018


	//----- nvinfo : EIATTR_PARAM_CBANK
	.align		4
        /*0080*/ 	.byte	0x04, 0x0a
        /*0082*/ 	.short	(.L_126 - .L_125)
	.align		4
.L_125:
        /*0084*/ 	.word	index@(.nv.constant0._ZN3cub18CUB_300001_SM_10006detail8for_each13static_kernelINS2_12policy_hub_t12policy_500_tElNS2_12op_wrapper_tIl16printf_functor_iN6thrust24THRUST_300001_SM_1000_NS6detail15normal_iteratorINS9_10device_ptrIiEEEEEEEEvT0_T1_)
        /*0088*/ 	.short	0x0380
        /*008a*/ 	.short	0x0018


	//----- nvinfo : EIATTR_SW_WAR
	.align		4
.L_126:
        /*008c*/ 	.byte	0x04, 0x36
        /*008e*/ 	.short	(.L_128 - .L_127)
.L_127:
        /*0090*/ 	.word	0x00000008
.L_128:


//--------------------- .nv.info._ZN3cub18CUB_300001_SM_10006detail8for_each13static_kernelINS2_12policy_hub_t12policy_500_tEmN6thrust24THRUST_300001_SM_1000_NS8cuda_cub20__uninitialized_fill7functorINS7_10device_ptrIiEEiEEEEvT0_T1_ --------------------------
	.section	.nv.info._ZN3cub18CUB_300001_SM_10006detail8for_each13static_kernelINS2_12policy_hub_t12policy_500_tEmN6thrust24THRUST_300001_SM_1000_NS8cuda_cub20__uninitialized_fill7functorINS7_10device_ptrIiEEiEEEEvT0_T1_,"",@"SHT_CUDA_INFO"
	.sectionflags	@""
	.align	4


	//----- nvinfo : EIATTR_CUDA_API_VERSION
	.align		4
        /*0000*/ 	.byte	0x04, 0x37
        /*0002*/ 	.short	(.L_130 - .L_129)
.L_129:
        /*0004*/ 	.word	0x00000082


	//----- nvinfo : EIATTR_KPARAM_INFO
	.align		4
.L_130:
        /*0008*/ 	.byte	0x04, 0x17
        /*000a*/ 	.short	(.L_132 - .L_131)
.L_131:
        /*000c*/ 	.word	0x00000000
        /*0010*/ 	.short	0x0001
        /*0012*/ 	.short	0x0008
        /*0014*/ 	.byte	0x00, 0xf0, 0x41, 0x00


	//----- nvinfo : EIATTR_KPARAM_INFO
	.align		4
.L_132:
        /*0018*/ 	.byte	0x04, 0x17
        /*001a*/ 	.short	(.L_134 - .L_133)
.L_133:
        /*001c*/ 	.word	0x00000000
        /*0020*/ 	.short	0x0000
        /*0022*/ 	.short	0x0000
        /*0024*/ 	.byte	0x00, 0xf0, 0x21, 0x00


	//----- nvinfo : EIATTR_SPARSE_MMA_MASK
	.align		4
.L_134:
        /*0028*/ 	.byte	0x03, 0x50
        /*002a*/ 	.short	0x0000


	//----- nvinfo : EIATTR_MAXREG_COUNT
	.align		4
        /*002c*/ 	.byte	0x03, 0x1b
        /*002e*/ 	.short	0x00ff


	//----- nvinfo : EIATTR_MERCURY_ISA_VERSION
	.align		4
        /*0030*/ 	.byte	0x03, 0x5f
        /*0032*/ 	.short	0x0101


	//----- nvinfo : EIATTR_VRC_CTA_INIT_COUNT
	.align		4
        /*0034*/ 	.byte	0x02, 0x4a
	.zero		1
	.zero		1


	//----- nvinfo : EIATTR_EXIT_INSTR_OFFSETS
	.align		4
        /*0038*/ 	.byte	0x04, 0x1c
        /*003a*/ 	.short	(.L_136 - .L_135)


	//   ....[0]....
.L_135:
        /*003c*/ 	.word	0x00000130


	//   ....[1]....
        /*0040*/ 	.word	0x00000230


	//   ....[2]....
        /*0044*/ 	.word	0x00000260


	//----- nvinfo : EIATTR_MAX_THREADS
	.align		4
.L_136:
        /*0048*/ 	.byte	0x04, 0x05
        /*004a*/ 	.short	(.L_138 - .L_137)
.L_137:
        /*004c*/ 	.word	0x00000100
        /*0050*/ 	.word	0x00000001
        /*0054*/ 	.word	0x00000001


	//----- nvinfo : EIATTR_CBANK_PARAM_SIZE
	.align		4
.L_138:
        /*0058*/ 	.byte	0x03, 0x19
        /*005a*/ 	.short	0x0018


	//----- nvinfo : EIATTR_PARAM_CBANK
	.align		4
        /*005c*/ 	.byte	0x04, 0x0a
        /*005e*/ 	.short	(.L_140 - .L_139)
	.align		4
.L_139:
        /*0060*/ 	.word	index@(.nv.constant0._ZN3cub18CUB_300001_SM_10006detail8for_each13static_kernelINS2_12policy_hub_t12policy_500_tEmN6thrust24THRUST_300001_SM_1000_NS8cuda_cub20__uninitialized_fill7functorINS7_10device_ptrIiEEiEEEEvT0_T1_)
        /*0064*/ 	.short	0x0380
        /*0066*/ 	.short	0x0018


	//----- nvinfo : EIATTR_SW_WAR
	.align		4
.L_140:
        /*0068*/ 	.byte	0x04, 0x36
        /*006a*/ 	.short	(.L_142 - .L_141)
.L_141:
        /*006c*/ 	.word	0x00000008
.L_142:


//--------------------- .nv.info._ZN3cub18CUB_300001_SM_10006detail11EmptyKernelIvEEvv --------------------------
	.section	.nv.info._ZN3cub18CUB_300001_SM_10006detail11EmptyKernelIvEEvv,"",@"SHT_CUDA_INFO"
	.sectionflags	@""
	.align	4


	//----- nvinfo : EIATTR_CUDA_API_VERSION
	.align		4
        /*0000*/ 	.byte	0x04, 0x37
        /*0002*/ 	.short	(.L_144 - .L_143)
.L_143:
        /*0004*/ 	.word	0x00000082


	//----- nvinfo : EIATTR_SPARSE_MMA_MASK
	.align		4
.L_144:
        /*0008*/ 	.byte	0x03, 0x50
        /*000a*/ 	.short	0x0000


	//----- nvinfo : EIATTR_MAXREG_COUNT
	.align		4
        /*000c*/ 	.byte	0x03, 0x1b
        /*000e*/ 	.short	0x00ff


	//----- nvinfo : EIATTR_MERCURY_ISA_VERSION
	.align		4
        /*0010*/ 	.byte	0x03, 0x5f
        /*0012*/ 	.short	0x0101


	//----- nvinfo : EIATTR_VRC_CTA_INIT_COUNT
	.align		4
        /*0014*/ 	.byte	0x02, 0x4a
	.zero		1
	.zero		1


	//----- nvinfo : EIATTR_EXIT_INSTR_OFFSETS
	.align		4
        /*0018*/ 	.byte	0x04, 0x1c
        /*001a*/ 	.short	(.L_146 - .L_145)


	//   ....[0]....
.L_145:
        /*001c*/ 	.word	0x00000010


	//----- nvinfo : EIATTR_SW_WAR
	.align		4
.L_146:
        /*0020*/ 	.byte	0x04, 0x36
        /*0022*/ 	.short	(.L_148 - .L_147)
.L_147:
        /*0024*/ 	.word	0x00000008
.L_148:


//--------------------- .nv.callgraph             --------------------------
	.section	.nv.callgraph,"",@"SHT_CUDA_CALLGRAPH"
	.align	4
	.sectionentsize	8
	.align		4
        /*0000*/ 	.word	0x00000000
	.align		4
        /*0004*/ 	.word	0xffffffff
	.align		4
        /*0008*/ 	.word	index@(_ZN3cub18CUB_300001_SM_10006detail8for_each13static_kernelINS2_12policy_hub_t12policy_500_tElNS2_12op_wrapper_tIl17printf_functor_f4N6thrust24THRUST_300001_SM_1000_NS6detail15normal_iteratorINS9_10device_ptrI6float4EEEEEEEEvT0_T1_)
	.align		4
        /*000c*/ 	.word	index@(vprintf)
	.align		4
        /*0010*/ 	.word	index@(_ZN3cub18CUB_300001_SM_10006detail8for_each13static_kernelINS2_12policy_hub_t12policy_500_tElNS2_12op_wrapper_tIl16printf_functor_iN6thrust24THRUST_300001_SM_1000_NS6detail15normal_iteratorINS9_10device_ptrIiEEEEEEEEvT0_T1_)
	.align		4
        /*0014*/ 	.word	index@(vprintf)
	.align		4
        /*0018*/ 	.word	0x00000000
	.align		4
        /*001c*/ 	.word	0xfffffffe
	.align		4
        /*0020*/ 	.word	0x00000000
	.align		4
        /*0024*/ 	.word	0xfffffffd
	.align		4
        /*0028*/ 	.word	0x00000000
	.align		4
        /*002c*/ 	.word	0xfffffffc


//--------------------- .nv.constant4             --------------------------
	.section	.nv.constant4,"a",@progbits
	.align	8
	.align		8
.nv.constant4:
        /*0000*/ 	.dword	vprintf
	.align		8
        /*0008*/ 	.dword	_ZN30_INTERNAL_f930784c_4_k_cu_main4cuda3std3__45__cpo5beginE
	.align		8
        /*0010*/ 	.dword	_ZN30_INTERNAL_f930784c_4_k_cu_main4cuda3std3__45__cpo3endE
	.align		8
        /*0018*/ 	.dword	_ZN30_INTERNAL_f930784c_4_k_cu_main4cuda3std3__45__cpo6cbeginE
	.align		8
        /*0020*/ 	.dword	_ZN30_INTERNAL_f930784c_4_k_cu_main4cuda3std3__45__cpo4cendE
	.align		8
        /*0028*/ 	.dword	_ZN30_INTERNAL_f930784c_4_k_cu_main4cuda3std3__45__cpo6rbeginE
	.align		8
        /*0030*/ 	.dword	_ZN30_INTERNAL_f930784c_4_k_cu_main4cuda3std3__45__cpo4rendE
	.align		8
        /*0038*/ 	.dword	_ZN30_INTERNAL_f930784c_4_k_cu_main4cuda3std3__45__cpo7crbeginE
	.align		8
        /*0040*/ 	.dword	_ZN30_INTERNAL_f930784c_4_k_cu_main4cuda3std3__45__cpo5crendE
	.align		8
        /*0048*/ 	.dword	_ZN30_INTERNAL_f930784c_4_k_cu_main4cuda3std3__432_GLOBAL__N__f930784c_4_k_cu_main6ignoreE
	.align		8
        /*0050*/ 	.dword	_ZN30_INTERNAL_f930784c_4_k_cu_main4cuda3std3__419piecewise_constructE
	.align		8
        /*0058*/ 	.dword	_ZN30_INTERNAL_f930784c_4_k_cu_main4cuda3std3__48in_placeE
	.align		8
        /*0060*/ 	.dword	_ZN30_INTERNAL_f930784c_4_k_cu_main4cuda3std3__420unreachable_sentinelE
	.align		8
        /*0068*/ 	.dword	_ZN30_INTERNAL_f930784c_4_k_cu_main4cuda3std3__47nulloptE
	.align		8
        /*0070*/ 	.dword	_ZN30_INTERNAL_f930784c_4_k_cu_main4cuda3std3__48unexpectE
	.align		8
        /*0078*/ 	.dword	_ZN30_INTERNAL_f930784c_4_k_cu_main4cuda3std6ranges3__45__cpo4swapE
	.align		8
        /*0080*/ 	.dword	_ZN30_INTERNAL_f930784c_4_k_cu_main4cuda3std6ranges3__45__cpo9iter_moveE
	.align		8
        /*0088*/ 	.dword	_ZN30_INTERNAL_f930784c_4_k_cu_main4cuda3std6ranges3__45__cpo5beginE
	.align		8
        /*0090*/ 	.dword	_ZN30_INTERNAL_f930784c_4_k_cu_main4cuda3std6ranges3__45__cpo3endE
	.align		8
        /*0098*/ 	.dword	_ZN30_INTERNAL_f930784c_4_k_cu_main4cuda3std6ranges3__45__cpo6cbeginE
	.align		8
        /*00a0*/ 	.dword	_ZN30_INTERNAL_f930784c_4_k_cu_main4cuda3std6ranges3__45__cpo4cendE
	.align		8
        /*00a8*/ 	.dword	_ZN30_INTERNAL_f930784c_4_k_cu_main4cuda3std6ranges3__45__cpo7advanceE
	.align		8
        /*00b0*/ 	.dword	_ZN30_INTERNAL_f930784c_4_k_cu_main4cuda3std6ranges3__45__cpo9iter_swapE
	.align		8
        /*00b8*/ 	.dword	_ZN30_INTERNAL_f930784c_4_k_cu_main4cuda3std6ranges3__45__cpo4nextE
	.align		8
        /*00c0*/ 	.dword	_ZN30_INTERNAL_f930784c_4_k_cu_main4cuda3std6ranges3__45__cpo4prevE
	.align		8
        /*00c8*/ 	.dword	_ZN30_INTERNAL_f930784c_4_k_cu_main4cuda3std6ranges3__45__cpo4dataE
	.align		8
        /*00d0*/ 	.dword	_ZN30_INTERNAL_f930784c_4_k_cu_main4cuda3std6ranges3__45__cpo5cdataE
	.align		8
        /*00d8*/ 	.dword	_ZN30_INTERNAL_f930784c_4_k_cu_main4cuda3std6ranges3__45__cpo4sizeE
	.align		8
        /*00e0*/ 	.dword	_ZN30_INTERNAL_f930784c_4_k_cu_main4cuda3std6ranges3__45__cpo5ssizeE
	.align		8
        /*00e8*/ 	.dword	_ZN30_INTERNAL_f930784c_4_k_cu_main4cuda3std6ranges3__45__cpo8distanceE
	.align		8
        /*00f0*/ 	.dword	_ZN30_INTERNAL_f930784c_4_k_cu_main6thrust24THRUST_300001_SM_1000_NS8cuda_cub3parE
	.align		8
        /*00f8*/ 	.dword	_ZN30_INTERNAL_f930784c_4_k_cu_main6thrust24THRUST_300001_SM_1000_NS8cuda_cub10par_nosyncE
	.align		8
        /*0100*/ 	.dword	_ZN30_INTERNAL_f930784c_4_k_cu_main6thrust24THRUST_300001_SM_1000_NS6system6detail10sequential3seqE
	.align		8
        /*0108*/ 	.dword	_ZN30_INTERNAL_f930784c_4_k_cu_main6thrust24THRUST_300001_SM_1000_NS12placeholders2_1E
	.align		8
        /*0110*/ 	.dword	_ZN30_INTERNAL_f930784c_4_k_cu_main6thrust24THRUST_300001_SM_1000_NS12placeholders2_2E
	.align		8
        /*0118*/ 	.dword	_ZN30_INTERNAL_f930784c_4_k_cu_main6thrust24THRUST_300001_SM_1000_NS12placeholders2_3E
	.align		8
        /*0120*/ 	.dword	_ZN30_INTERNAL_f930784c_4_k_cu_main6thrust24THRUST_300001_SM_1000_NS12placeholders2_4E
	.align		8
        /*0128*/ 	.dword	_ZN30_INTERNAL_f930784c_4_k_cu_main6thrust24THRUST_300001_SM_1000_NS12placeholders2_5E
	.align		8
        /*0130*/ 	.dword	_ZN30_INTERNAL_f930784c_4_k_cu_main6thrust24THRUST_300001_SM_1000_NS12placeholders2_6E
	.align		8
        /*0138*/ 	.dword	_ZN30_INTERNAL_f930784c_4_k_cu_main6thrust24THRUST_300001_SM_1000_NS12placeholders2_7E
	.align		8
        /*0140*/ 	.dword	_ZN30_INTERNAL_f930784c_4_k_cu_main6thrust24THRUST_300001_SM_1000_NS12placeholders2_8E
	.align		8
        /*0148*/ 	.dword	_ZN30_INTERNAL_f930784c_4_k_cu_main6thrust24THRUST_300001_SM_1000_NS12placeholders2_9E
	.align		8
        /*0150*/ 	.dword	_ZN30_INTERNAL_f930784c_4_k_cu_main6thrust24THRUST_300001_SM_1000_NS12placeholders3_10E
	.align		8
        /*0158*/ 	.dword	_ZN30_INTERNAL_f930784c_4_k_cu_main6thrust24THRUST_300001_SM_1000_NS3seqE
	.align		8
        /*0160*/ 	.dword	$str
	.align		8
        /*0168*/ 	.dword	$str$1


//--------------------- .text._ZN3cub18CUB_300001_SM_10006detail8for_each13static_kernelINS2_12policy_hub_t12policy_500_tElNS2_12op_wrapper_tIl17printf_functor_f4N6thrust24THRUST_300001_SM_1000_NS6detail15normal_iteratorINS9_10device_ptrI6float4EEEEEEEEvT0_T1_ --------------------------
	.section	.text._ZN3cub18CUB_300001_SM_10006detail8for_each13static_kernelINS2_12policy_hub_t12policy_500_tElNS2_12op_wrapper_tIl17printf_functor_f4N6thrust24THRUST_300001_SM_1000_NS6detail15normal_iteratorINS9_10device_ptrI6float4EEEEEEEEvT0_T1_,"ax",@progbits
	.align	128
        .global         _ZN3cub18CUB_300001_SM_10006detail8for_each13static_kernelINS2_12policy_hub_t12policy_500_tElNS2_12op_wrapper_tIl17printf_functor_f4N6thrust24THRUST_300001_SM_1000_NS6detail15normal_iteratorINS9_10device_ptrI6float4EEEEEEEEvT0_T1_
        .type           _ZN3cub18CUB_300001_SM_10006detail8for_each13static_kernelINS2_12policy_hub_t12policy_500_tElNS2_12op_wrapper_tIl17printf_functor_f4N6thrust24THRUST_300001_SM_1000_NS6detail15normal_iteratorINS9_10device_ptrI6float4EEEEEEEEvT0_T1_,@function
        .size           _ZN3cub18CUB_300001_SM_10006detail8for_each13static_kernelINS2_12policy_hub_t12policy_500_tElNS2_12op_wrapper_tIl17printf_functor_f4N6thrust24THRUST_300001_SM_1000_NS6detail15normal_iteratorINS9_10device_ptrI6float4EEEEEEEEvT0_T1_,(.L_x_19 - _ZN3cub18CUB_300001_SM_10006detail8for_each13static_kernelINS2_12policy_hub_t12policy_500_tElNS2_12op_wrapper_tIl17printf_functor_f4N6thrust24THRUST_300001_SM_1000_NS6detail15normal_iteratorINS9_10device_ptrI6float4EEEEEEEEvT0_T1_)
        .other          _ZN3cub18CUB_300001_SM_10006detail8for_each13static_kernelINS2_12policy_hub_t12policy_500_tElNS2_12op_wrapper_tIl17printf_functor_f4N6thrust24THRUST_300001_SM_1000_NS6detail15normal_iteratorINS9_10device_ptrI6float4EEEEEEEEvT0_T1_,@"STO_CUDA_ENTRY STV_DEFAULT"
_ZN3cub18CUB_300001_SM_10006detail8for_each13static_kernelINS2_12policy_hub_t12policy_500_tElNS2_12op_wrapper_tIl17printf_functor_f4N6thrust24THRUST_300001_SM_1000_NS6detail15normal_iteratorINS9_10device_ptrI6float4EEEEEEEEvT0_T1_:
.text._ZN3cub18CUB_300001_SM_10006detail8for_each13static_kernelINS2_12policy_hub_t12policy_500_tElNS2_12op_wrapper_tIl17printf_functor_f4N6thrust24THRUST_300001_SM_1000_NS6detail15normal_iteratorINS9_10device_ptrI6float4EEEEEEEEvT0_T1_:
[----:B------:R-:W0:Y:S08]  /*0000*/  LDC R1, c[0x0][0x37c] ;  /* 0x0000df00ff017b82 */ /* 0x000e300000000800 */
[----:B------:R-:W1:Y:S01]  /*0010*/  S2UR UR4, SR_CTAID.X ;  /* 0x00000000000479c3 */ /* 0x000e620000002500 */
[----:B------:R-:W2:Y:S01]  /*0020*/  LDCU.64 UR38, c[0x0][0x380] ;  /* 0x00007000ff2677ac */ /* 0x000ea20008000a00 */
[----:B0-----:R-:W-:Y:S01]  /*0030*/  VIADD R1, R1, 0xffffffe0 ;  /* 0xffffffe001017836 */ /* 0x001fe20000000000 */
[----:B------:R-:W0:Y:S01]  /*0040*/  LDCU UR7, c[0x0][0x2f8] ;  /* 0x00005f00ff0777ac */ /* 0x000e220008000800 */
[----:B------:R-:W3:Y:S01]  /*0050*/  LDCU UR8, c[0x0][0x2fc] ;  /* 0x00005f80ff0877ac */ /* 0x000ee20008000800 */
[----:B------:R-:W4:Y:S02]  /*0060*/  LDCU.64 UR36, c[0x0][0x358] ;  /* 0x00006b00ff2477ac */ /* 0x000f240008000a00 */
[----:B0-----:R-:W-:Y:S01]  /*0070*/  IADD3 R17, P0, PT, R1, UR7, RZ ;  /* 0x0000000701117c10 */ /* 0x001fe2000ff1e0ff */
[----:B-1----:R-:W-:-:S04]  /*0080*/  UIMAD.WIDE.U32 UR4, UR4, 0x200, URZ ;  /* 0x00000200040478a5 */ /* 0x002fc8000f8e00ff */
[----:B--2---:R-:W-:Y:S01]  /*0090*/  UIADD3 UR38, UP0, UPT, -UR4, UR38, URZ ;  /* 0x0000002604267290 */ /* 0x004fe2000ff1e1ff */
[----:B---3--:R-:W-:-:S03]  /*00a0*/  IMAD.X R18, RZ, RZ, UR8, P0 ;  /* 0x00000008ff127e24 */ /* 0x008fc600080e06ff */
[----:B------:R-:W-:Y:S02]  /*00b0*/  UIADD3.X UR6, UPT, UPT, ~UR5, UR39, URZ, UP0, !UPT ;  /* 0x0000002705067290 */ /* 0x000fe400087fe5ff */
[----:B------:R-:W-:-:S04]  /*00c0*/  UISETP.GE.U32.AND UP0, UPT, UR38, 0x200, UPT ;  /* 0x000002002600788c */ /* 0x000fc8000bf06070 */
[----:B------:R-:W-:-:S09]  /*00d0*/  UISETP.GE.AND.EX UP0, UPT, UR6, URZ, UPT, UP0 ;  /* 0x000000ff0600728c */ /* 0x000fd2000bf06300 */
[----:B----4-:R-:W-:Y:S05]  /*00e0*/  BRA.U !UP0, `(.L_x_0) ;  /* 0x00000001089c7547 */ /* 0x010fea000b800000 */
[----:B------:R-:W0:Y:S01]  /*00f0*/  S2R R0, SR_TID.X ;  /* 0x0000000000007919 */ /* 0x000e220000002100 */
[----:B------:R-:W1:Y:S01]  /*0100*/  LDCU.64 UR8, c[0x0][0x388] ;  /* 0x00007100ff0877ac */ /* 0x000e620008000a00 */
[----:B0-----:R-:W-:-:S05]  /*0110*/  IADD3 R0, P0, PT, R0, UR4, RZ ;  /* 0x0000000400007c10 */ /* 0x001fca000ff1e0ff */
[----:B------:R-:W-:Y:S01]  /*0120*/  IMAD.X R3, RZ, RZ, UR5, P0 ;  /* 0x00000005ff037e24 */ /* 0x000fe200080e06ff */
[C---:B-1----:R-:W-:Y:S01]  /*0130*/  LEA R22, P0, R0.reuse, UR8, 0x4 ;  /* 0x0000000800167c11 */ /* 0x042fe2000f8020ff */
[----:B------:R-:W-:Y:S01]  /*0140*/  VIADD R16, R17, -UR7 ;  /* 0x8000000711107c36 */ /* 0x000fe20008000000 */
[----:B------:R-:W-:Y:S01]  /*0150*/  MOV R2, 0x0 ;  /* 0x0000000000027802 */ /* 0x000fe20000000f00 */
[----:B------:R-:W0:Y:S01]  /*0160*/  LDCU.64 UR4, c[0x4][0x168] ;  /* 0x01002d00ff0477ac */ /* 0x000e220008000a00 */
[----:B------:R-:W-:-:S05]  /*0170*/  LEA.HI.X R23, R0, UR9, R3, 0x4, P0 ;  /* 0x0000000900177c11 */ /* 0x000fca00080f2403 */
[----:B------:R-:W2:Y:S01]  /*0180*/  LDG.E.128 R24, desc[UR36][R22.64] ;  /* 0x0000002416187981 */ /* 0x000ea2000c1e1d00 */
[----:B------:R1:W3:Y:S01]  /*0190*/  LDC.64 R28, c[0x4][R2] ;  /* 0x01000000021c7b82 */ /* 0x0002e20000000a00 */
[----:B------:R-:W-:Y:S01]  /*01a0*/  MOV R6, R17 ;  /* 0x0000001100067202 */ /* 0x000fe20000000f00 */
[----:B------:R-:W-:Y:S02]  /*01b0*/  IMAD.MOV.U32 R7, RZ, RZ, R18 ;  /* 0x000000ffff077224 */ /* 0x000fe400078e0012 */
[----:B0-----:R-:W-:Y:S02]  /*01c0*/  IMAD.U32 R4, RZ, RZ, UR4 ;  /* 0x00000004ff047e24 */ /* 0x001fe4000f8e00ff */
[----:B------:R-:W-:Y:S01]  /*01d0*/  IMAD.U32 R5, RZ, RZ, UR5 ;  /* 0x00000005ff057e24 */ /* 0x000fe2000f8e00ff */
[----:B--2---:R-:W-:Y:S08]  /*01e0*/  F2F.F64.F32 R8, R24 ;  /* 0x0000001800087310 */ /* 0x004ff00000201800 */
[----:B------:R-:W0:Y:S08]  /*01f0*/  F2F.F64.F32 R10, R25 ;  /* 0x00000019000a7310 */ /* 0x000e300000201800 */
[----:B------:R-:W-:Y:S01]  /*0200*/  F2F.F64.F32 R12, R26 ;  /* 0x0000001a000c7310 */ /* 0x000fe20000201800 */
[----:B0-----:R1:W-:Y:S07]  /*0210*/  STL.128 [R16], R8 ;  /* 0x0000000810007387 */ /* 0x0013ee0000100c00 */
[----:B------:R-:W0:Y:S02]  /*0220*/  F2F.F64.F32 R14, R27 ;  /* 0x0000001b000e7310 */ /* 0x000e240000201800 */
[----:B0--3--:R1:W-:Y:S02]  /*0230*/  STL.128 [R16+0x10], R12 ;  /* 0x0000100c10007387 */ /* 0x0093e40000100c00 */
[----:B------:R-:W-:-:S07]  /*0240*/  LEPC R20, `(.L_x_1) ;  /* 0x000000001014794e */ /* 0x000fce0000000000 */
[----:B-1----:R-:W-:Y:S05]  /*0250*/  CALL.ABS.NOINC R28 ;  /* 0x000000001c007343 */ /* 0x002fea0003c00000 */
.L_x_1:
[----:B------:R-:W2:Y:S01]  /*0260*/  LDG.E.128 R20, desc[UR36][R22.64+0x1000] ;  /* 0x0010002416147981 */ /* 0x000ea2000c1e1d00 */
[----:B------:R-:W0:Y:S01]  /*0270*/  LDC.64 R2, c[0x4][R2] ;  /* 0x0100000002027b82 */ /* 0x000e220000000a00 */
[----:B------:R-:W1:Y:S01]  /*0280*/  LDCU.64 UR4, c[0x4][0x168] ;  /* 0x01002d00ff0477ac */ /* 0x000e620008000a00 */
[----:B------:R-:W-:Y:S01]  /*0290*/  IMAD.MOV.U32 R6, RZ, RZ, R17 ;  /* 0x000000ffff067224 */ /* 0x000fe200078e0011 */
[----:B------:R-:W-:Y:S01]  /*02a0*/  MOV R7, R18 ;  /* 0x0000001200077202 */ /* 0x000fe20000000f00 */
[----:B-1----:R-:W-:Y:S02]  /*02b0*/  IMAD.U32 R4, RZ, RZ, UR4 ;  /* 0x00000004ff047e24 */ /* 0x002fe4000f8e00ff */
[----:B------:R-:W-:Y:S01]  /*02c0*/  IMAD.U32 R5, RZ, RZ, UR5 ;  /* 0x00000005ff057e24 */ /* 0x000fe2000f8e00ff */
[----:B--2---:R-:W-:Y:S08]  /*02d0*/  F2F.F64.F32 R8, R20 ;  /* 0x0000001400087310 */ /* 0x004ff00000201800 */
[----:B------:R-:W1:Y:S08]  /*02e0*/  F2F.F64.F32 R10, R21 ;  /* 0x00000015000a7310 */ /* 0x000e700000201800 */
[----:B------:R-:W-:Y:S01]  /*02f0*/  F2F.F64.F32 R12, R22 ;  /* 0x00000016000c7310 */ /* 0x000fe20000201800 */
[----:B-1----:R1:W-:Y:S07]  /*0300*/  STL.128 [R16], R8 ;  /* 0x0000000810007387 */ /* 0x0023ee0000100c00 */
[----:B------:R-:W2:Y:S02]  /*0310*/  F2F.F64.F32 R14, R23 ;  /* 0x00000017000e7310 */ /* 0x000ea40000201800 */
[----:B0-2---:R1:W-:Y:S02]  /*0320*/  STL.128 [R16+0x10], R12 ;  /* 0x0000100c10007387 */ /* 0x0053e40000100c00 */
[----:B------:R-:W-:-:S07]  /*0330*/  LEPC R20, `(.L_x_2) ;  /* 0x000000001014794e */ /* 0x000fce0000000000 */
[----:B-1----:R-:W-:Y:S05]  /*0340*/  CALL.ABS.NOINC R2 ;  /* 0x0000000002007343 */ /* 0x002fea0003c00000 */
.L_x_2:
[----:B------:R-:W-:Y:S05]  /*0350*/  EXIT ;  /* 0x000000000000794d */ /* 0x000fea0003800000 */
.L_x_0:
[----:B------:R-:W0:Y:S01]  /*0360*/  S2R R2, SR_TID.X ;  /* 0x0000000000027919 */ /* 0x000e220000002100 */
[----:B------:R-:W-:Y:S01]  /*0370*/  USHF.R.S32.HI UR39, URZ, 0x1f, UR38 ;  /* 0x0000001fff277899 */ /* 0x000fe20008011426 */
[----:B------:R-:W-:Y:S01]  /*0380*/  BSSY.RECONVERGENT B6, `(.L_x_3) ;  /* 0x000001a000067945 */ /* 0x000fe20003800200 */
[----:B------:R-:W1:Y:S04]  /*0390*/  LDCU.64 UR6, c[0x0][0x388] ;  /* 0x00007100ff0677ac */ /* 0x000e680008000a00 */
[----:B------:R-:W-:Y:S01]  /*03a0*/  IMAD.U32 R4, RZ, RZ, UR39 ;  /* 0x00000027ff047e24 */ /* 0x000fe2000f8e00ff */
[C---:B0-----:R-:W-:Y:S02]  /*03b0*/  ISETP.LT.U32.AND P0, PT, R2.reuse, UR38, PT ;  /* 0x0000002602007c0c */ /* 0x041fe4000bf01070 */
[----:B------:R-:W-:-:S02]  /*03c0*/  IADD3 R0, P1, PT, R2, UR4, RZ ;  /* 0x0000000402007c10 */ /* 0x000fc4000ff3e0ff */
[----:B------:R-:W-:-:S03]  /*03d0*/  ISETP.GT.AND.EX P0, PT, R4, RZ, PT, P0 ;  /* 0x000000ff0400720c */ /* 0x000fc60003f04300 */
[----:B------:R-:W-:Y:S01]  /*03e0*/  IMAD.X R3, RZ, RZ, UR5, P1 ;  /* 0x00000005ff037e24 */ /* 0x000fe200088e06ff */
[----:B-1----:R-:W-:-:S04]  /*03f0*/  LEA R22, P1, R0, UR6, 0x4 ;  /* 0x0000000600167c11 */ /* 0x002fc8000f8220ff */
[----:B------:R-:W-:-:S05]  /*0400*/  LEA.HI.X R23, R0, UR7, R3, 0x4, P1 ;  /* 0x0000000700177c11 */ /* 0x000fca00088f2403 */
[----:B------:R-:W-:Y:S05]  /*0410*/  @!P0 BRA `(.L_x_4) ;  /* 0x0000000000408947 */ /* 0x000fea0003800000 */
[----:B------:R-:W2:Y:S01]  /*0420*/  LDG.E.128 R24, desc[UR36][R22.64] ;  /* 0x0000002416187981 */ /* 0x000ea2000c1e1d00 */
[----:B------:R-:W-:Y:S01]  /*0430*/  MOV R0, 0x0 ;  /* 0x0000000000007802 */ /* 0x000fe20000000f00 */
[----:B------:R-:W0:Y:S01]  /*0440*/  LDCU.64 UR4, c[0x4][0x168] ;  /* 0x01002d00ff0477ac */ /* 0x000e220008000a00 */
[----:B------:R-:W-:Y:S01]  /*0450*/  MOV R6, R17 ;  /* 0x0000001100067202 */ /* 0x000fe20000000f00 */
[----:B------:R-:W-:Y:S01]  /*0460*/  IMAD.MOV.U32 R7, RZ, RZ, R18 ;  /* 0x000000ffff077224 */ /* 0x000fe200078e0012 */
[----:B------:R1:W3:Y:S01]  /*0470*/  LDC.64 R28, c[0x4][R0] ;  /* 0x01000000001c7b82 */ /* 0x0002e20000000a00 */
        /* <DEDUP_REMOVED lines=10> */
.L_x_4:
[----:B------:R-:W-:Y:S05]  /*0520*/  BSYNC.RECONVERGENT B6 ;  /* 0x0000000000067941 */ /* 0x000fea0003800200 */
.L_x_3:
[----:B------:R-:W-:Y:S02]  /*0530*/  VIADD R2, R2, 0x100 ;  /* 0x0000010002027836 */ /* 0x000fe40000000000 */
[----:B------:R-:W-:-:S03]  /*0540*/  IMAD.U32 R0, RZ, RZ, UR39 ;  /* 0x00000027ff007e24 */ /* 0x000fc6000f8e00ff */
[----:B------:R-:W-:-:S04]  /*0550*/  ISETP.LT.U32.AND P0, PT, R2, UR38, PT ;  /* 0x0000002602007c0c */ /* 0x000fc8000bf01070 */
[----:B------:R-:W-:-:S13]  /*0560*/  ISETP.GT.AND.EX P0, PT, R0, RZ, PT, P0 ;  /* 0x000000ff0000720c */ /* 0x000fda0003f04300 */
[----:B------:R-:W-:Y:S05]  /*0570*/  @!P0 EXIT ;  /* 0x000000000000894d */ /* 0x000fea0003800000 */
[----:B------:R-:W2:Y:S01]  /*0580*/  LDG.E.128 R20, desc[UR36][R22.64+0x1000] ;  /* 0x0010002416147981 */ /* 0x000ea2000c1e1d00 */
[----:B------:R-:W-:Y:S01]  /*0590*/  MOV R0, 0x0 ;  /* 0x0000000000007802 */ /* 0x000fe20000000f00 */
[----:B------:R-:W0:Y:S01]  /*05a0*/  LDCU.64 UR4, c[0x4][0x168] ;  /* 0x01002d00ff0477ac */ /* 0x000e220008000a00 */
[----:B------:R-:W-:Y:S02]  /*05b0*/  IMAD.MOV.U32 R6, RZ, RZ, R17 ;  /* 0x000000ffff067224 */ /* 0x000fe400078e0011 */
[----:B------:R1:W3:Y:S01]  /*05c0*/  LDC.64 R2, c[0x4][R0] ;  /* 0x0100000000027b82 */ /* 0x0002e20000000a00 */
[----:B------:R-:W-:Y:S02]  /*05d0*/  IMAD.MOV.U32 R7, RZ, RZ, R18 ;  /* 0x000000ffff077224 */ /* 0x000fe400078e0012 */
[----:B0-----:R-:W-:Y:S01]  /*05e0*/  IMAD.U32 R4, RZ, RZ, UR4 ;  /* 0x00000004ff047e24 */ /* 0x001fe2000f8e00ff */
[----:B------:R-:W-:Y:S01]  /*05f0*/  MOV R5, UR5 ;  /* 0x0000000500057c02 */ /* 0x000fe20008000f00 */
        /* <DEDUP_REMOVED lines=8> */
.L_x_5:
[----:B------:R-:W-:Y:S05]  /*0680*/  EXIT ;  /* 0x000000000000794d */ /* 0x000fea0003800000 */
.L_x_6:
[----:B------:R-:W-:-:S00]  /*0690*/  BRA `(.L_x_6) ;  /* 0xfffffffc00fc7947 */ /* 0x000fc0000383ffff */
[----:B------:R-:W-:-:S00]  /*06a0*/  NOP ;  /* 0x0000000000007918 */ /* 0x000fc00000000000 */
        /* <DEDUP_REMOVED lines=13> */
.L_x_19:


//--------------------- .text._ZN3cub18CUB_300001_SM_10006detail8for_each13static_kernelINS2_12policy_hub_t12policy_500_tEmN6thrust24THRUST_300001_SM_1000_NS8cuda_cub20__uninitialized_fill7functorINS7_10device_ptrI6float4EESC_EEEEvT0_T1_ --------------------------
	.section	.text._ZN3cub18CUB_300001_SM_10006detail8for_each13static_kernelINS2_12policy_hub_t12policy_500_tEmN6thrust24THRUST_300001_SM_1000_NS8cuda_cub20__uninitialized_fill7functorINS7_10device_ptrI6float4EESC_EEEEvT0_T1_,"ax",@progbits
	.align	128
        .global         _ZN3cub18CUB_300001_SM_10006detail8for_each13static_kernelINS2_12policy_hub_t12policy_500_tEmN6thrust24THRUST_300001_SM_1000_NS8cuda_cub20__uninitialized_fill7functorINS7_10device_ptrI6float4EESC_EEEEvT0_T1_
        .type           _ZN3cub18CUB_300001_SM_10006detail8for_each13static_kernelINS2_12policy_hub_t12policy_500_tEmN6thrust24THRUST_300001_SM_1000_NS8cuda_cub20__uninitialized_fill7functorINS7_10device_ptrI6float4EESC_EEEEvT0_T1_,@function
        .size           _ZN3cub18CUB_300001_SM_10006detail8for_each13static_kernelINS2_12policy_hub_t12policy_500_tEmN6thrust24THRUST_300001_SM_1000_NS8cuda_cub20__uninitialized_fill7functorINS7_10device_ptrI6float4EESC_EEEEvT0_T1_,(.L_x_20 - _ZN3cub18CUB_300001_SM_10006detail8for_each13static_kernelINS2_12policy_hub_t12policy_500_tEmN6thrust24THRUST_300001_SM_1000_NS8cuda_cub20__uninitialized_fill7functorINS7_10device_ptrI6float4EESC_EEEEvT0_T1_)
        .other          _ZN3cub18CUB_300001_SM_10006detail8for_each13static_kernelINS2_12policy_hub_t12policy_500_tEmN6thrust24THRUST_300001_SM_1000_NS8cuda_cub20__uninitialized_fill7functorINS7_10device_ptrI6float4EESC_EEEEvT0_T1_,@"STO_CUDA_ENTRY STV_DEFAULT"
_ZN3cub18CUB_300001_SM_10006detail8for_each13static_kernelINS2_12policy_hub_t12policy_500_tEmN6thrust24THRUST_300001_SM_1000_NS8cuda_cub20__uninitialized_fill7functorINS7_10device_ptrI6float4EESC_EEEEvT0_T1_:
.text._ZN3cub18CUB_300001_SM_10006detail8for_each13static_kernelINS2_12policy_hub_t12policy_500_tEmN6thrust24THRUST_300001_SM_1000_NS8cuda_cub20__uninitialized_fill7functorINS7_10device_ptrI6float4EESC_EEEEvT0_T1_:
[----:B------:R-:W-:Y:S08]  /*0000*/  LDC R1, c[0x0][0x37c] ;  /* 0x0000df00ff017b82 */ /* 0x000ff00000000800 */
[----:B------:R-:W0:Y:S01]  /*0010*/  S2UR UR4, SR_CTAID.X ;  /* 0x00000000000479c3 */ /* 0x000e220000002500 */
[----:B------:R-:W1:Y:S01]  /*0020*/  LDCU.64 UR6, c[0x0][0x380] ;  /* 0x00007000ff0677ac */ /* 0x000e620008000a00 */
[----:B------:R-:W2:Y:S01]  /*0030*/  LDCU.64 UR8, c[0x0][0x358] ;  /* 0x00006b00ff0877ac */ /* 0x000ea20008000a00 */
[----:B0-----:R-:W-:-:S04]  /*0040*/  UIMAD.WIDE.U32 UR4, UR4, 0x200, URZ ;  /* 0x00000200040478a5 */ /* 0x001fc8000f8e00ff */
[----:B-1----:R-:W-:-:S04]  /*0050*/  UIADD3 UR6, UP0, UPT, -UR4, UR6, URZ ;  /* 0x0000000604067290 */ /* 0x002fc8000ff1e1ff */
[----:B------:R-:W-:Y:S02]  /*0060*/  UIADD3.X UR7, UPT, UPT, ~UR5, UR7, URZ, UP0, !UPT ;  /* 0x0000000705077290 */ /* 0x000fe400087fe5ff */
[----:B------:R-:W-:-:S04]  /*0070*/  UISETP.GE.U32.AND UP0, UPT, UR6, 0x200, UPT ;  /* 0x000002000600788c */ /* 0x000fc8000bf06070 */
[----:B------:R-:W-:-:S09]  /*0080*/  UISETP.GE.U32.AND.EX UP0, UPT, UR7, URZ, UPT, UP0 ;  /* 0x000000ff0700728c */ /* 0x000fd2000bf06100 */
[----:B--2---:R-:W-:Y:S05]  /*0090*/  BRA.U !UP0, `(.L_x_7) ;  /* 0x00000001082c7547 */ /* 0x004fea000b800000 */
[----:B------:R-:W0:Y:S01]  /*00a0*/  S2R R0, SR_TID.X ;  /* 0x0000000000007919 */ /* 0x000e220000002100 */
[----:B------:R-:W1:Y:S01]  /*00b0*/  LDCU.64 UR6, c[0x0][0x390] ;  /* 0x00007200ff0677ac */ /* 0x000e620008000a00 */
[----:B------:R-:W2:Y:S08]  /*00c0*/  LDC.64 R4, c[0x0][0x3a0] ;  /* 0x0000e800ff047b82 */ /* 0x000eb00000000a00 */
[----:B------:R-:W2:Y:S01]  /*00d0*/  LDC.64 R6, c[0x0][0x3a8] ;  /* 0x0000ea00ff067b82 */ /* 0x000ea20000000a00 */
[----:B0-----:R-:W-:-:S05]  /*00e0*/  IADD3 R0, P0, PT, R0, UR4, RZ ;  /* 0x0000000400007c10 */ /* 0x001fca000ff1e0ff */
[----:B------:R-:W-:Y:S01]  /*00f0*/  IMAD.X R3, RZ, RZ, UR5, P0 ;  /* 0x00000005ff037e24 */ /* 0x000fe200080e06ff */
[----:B-1----:R-:W-:-:S04]  /*0100*/  LEA R2, P0, R0, UR6, 0x4 ;  /* 0x0000000600027c11 */ /* 0x002fc8000f8020ff */
[----:B------:R-:W-:-:S05]  /*0110*/  LEA.HI.X R3, R0, UR7, R3, 0x4, P0 ;  /* 0x0000000700037c11 */ /* 0x000fca00080f2403 */
[----:B--2---:R-:W-:Y:S04]  /*0120*/  STG.E.128 desc[UR8][R2.64], R4 ;  /* 0x0000000402007986 */ /* 0x004fe8000c101d08 */
[----:B------:R-:W-:Y:S01]  /*0130*/  STG.E.128 desc[UR8][R2.64+0x1000], R4 ;  /* 0x0010000402007986 */ /* 0x000fe2000c101d08 */
[----:B------:R-:W-:Y:S05]  /*0140*/  EXIT ;  /* 0x000000000000794d */ /* 0x000fea0003800000 */
.L_x_7:
[----:B------:R-:W0:Y:S01]  /*0150*/  S2R R0, SR_TID.X ;  /* 0x0000000000007919 */ /* 0x000e220000002100 */
[----:B------:R-:W1:Y:S01]  /*0160*/  LDCU.64 UR10, c[0x0][0x390] ;  /* 0x00007200ff0a77ac */ /* 0x000e620008000a00 */
[----:B------:R-:W2:Y:S01]  /*0170*/  LDC.64 R4, c[0x0][0x3a0] ;  /* 0x0000e800ff047b82 */ /* 0x000ea20000000a00 */
[----:B------:R-:W-:Y:S02]  /*0180*/  IMAD.U32 R3, RZ, RZ, UR7 ;  /* 0x00000007ff037e24 */ /* 0x000fe4000f8e00ff */
[----:B------:R-:W-:-:S05]  /*0190*/  IMAD.U32 R8, RZ, RZ, UR7 ;  /* 0x00000007ff087e24 */ /* 0x000fca000f8e00ff */
[----:B------:R-:W2:Y:S01]  /*01a0*/  LDC.64 R6, c[0x0][0x3a8] ;  /* 0x0000ea00ff067b82 */ /* 0x000ea20000000a00 */
[C---:B0-----:R-:W-:Y:S01]  /*01b0*/  VIADD R2, R0.reuse, 0x100 ;  /* 0x0000010000027836 */ /* 0x041fe20000000000 */
[C---:B------:R-:W-:Y:S02]  /*01c0*/  ISETP.LT.U32.AND P0, PT, R0.reuse, UR6, PT ;  /* 0x0000000600007c0c */ /* 0x040fe4000bf01070 */
[----:B------:R-:W-:Y:S02]  /*01d0*/  IADD3 R0, P2, PT, R0, UR4, RZ ;  /* 0x0000000400007c10 */ /* 0x000fe4000ff5e0ff */
[----:B------:R-:W-:Y:S02]  /*01e0*/  ISETP.LT.U32.AND P1, PT, R2, UR6, PT ;  /* 0x0000000602007c0c */ /* 0x000fe4000bf21070 */
[----:B------:R-:W-:Y:S01]  /*01f0*/  ISETP.GT.U32.AND.EX P0, PT, R3, RZ, PT, P0 ;  /* 0x000000ff0300720c */ /* 0x000fe20003f04100 */
[----:B------:R-:W-:Y:S01]  /*0200*/  IMAD.X R3, RZ, RZ, UR5, P2 ;  /* 0x00000005ff037e24 */ /* 0x000fe200090e06ff */
[----:B------:R-:W-:-:S02]  /*0210*/  ISETP.GT.U32.AND.EX P1, PT, R8, RZ, PT, P1 ;  /* 0x000000ff0800720c */ /* 0x000fc40003f24110 */
[----:B-1----:R-:W-:-:S04]  /*0220*/  LEA R2, P2, R0, UR10, 0x4 ;  /* 0x0000000a00027c11 */ /* 0x002fc8000f8420ff */
[----:B------:R-:W-:-:S05]  /*0230*/  LEA.HI.X R3, R0, UR11, R3, 0x4, P2 ;  /* 0x0000000b00037c11 */ /* 0x000fca00090f2403 */
[----:B--2---:R0:W-:Y:S02]  /*0240*/  @P0 STG.E.128 desc[UR8][R2.64], R4 ;  /* 0x0000000402000986 */ /* 0x0041e4000c101d08 */
[----:B------:R-:W-:Y:S05]  /*0250*/  @!P1 EXIT ;  /* 0x000000000000994d */ /* 0x000fea0003800000 */
[----:B0-----:R-:W0:Y:S08]  /*0260*/  LDC.64 R4, c[0x0][0x3a0] ;  /* 0x0000e800ff047b82 */ /* 0x001e300000000a00 */
[----:B------:R-:W0:Y:S02]  /*0270*/  LDC.64 R6, c[0x0][0x3a8] ;  /* 0x0000ea00ff067b82 */ /* 0x000e240000000a00 */
[----:B0-----:R-:W-:Y:S01]  /*0280*/  STG.E.128 desc[UR8][R2.64+0x1000], R4 ;  /* 0x0010000402007986 */ /* 0x001fe2000c101d08 */
[----:B------:R-:W-:Y:S05]  /*0290*/  EXIT ;  /* 0x000000000000794d */ /* 0x000fea0003800000 */
.L_x_8:
        /* <DEDUP_REMOVED lines=14> */
.L_x_20:


//--------------------- .text._ZN3cub18CUB_300001_SM_10006detail8for_each13static_kernelINS2_12policy_hub_t12policy_500_tElNS2_12op_wrapper_tIl16printf_functor_iN6thrust24THRUST_300001_SM_1000_NS6detail15normal_iteratorINS9_10device_ptrIiEEEEEEEEvT0_T1_ --------------------------
	.section	.text._ZN3cub18CUB_300001_SM_10006detail8for_each13static_kernelINS2_12policy_hub_t12policy_500_tElNS2_12op_wrapper_tIl16printf_functor_iN6thrust24THRUST_300001_SM_1000_NS6detail15normal_iteratorINS9_10device_ptrIiEEEEEEEEvT0_T1_,"ax",@progbits
	.align	128
        .global         _ZN3cub18CUB_300001_SM_10006detail8for_each13static_kernelINS2_12policy_hub_t12policy_500_tElNS2_12op_wrapper_tIl16printf_functor_iN6thrust24THRUST_300001_SM_1000_NS6detail15normal_iteratorINS9_10device_ptrIiEEEEEEEEvT0_T1_
        .type           _ZN3cub18CUB_300001_SM_10006detail8for_each13static_kernelINS2_12policy_hub_t12policy_500_tElNS2_12op_wrapper_tIl16printf_functor_iN6thrust24THRUST_300001_SM_1000_NS6detail15normal_iteratorINS9_10device_ptrIiEEEEEEEEvT0_T1_,@function
        .size           _ZN3cub18CUB_300001_SM_10006detail8for_each13static_kernelINS2_12policy_hub_t12policy_500_tElNS2_12op_wrapper_tIl16printf_functor_iN6thrust24THRUST_300001_SM_1000_NS6detail15normal_iteratorINS9_10device_ptrIiEEEEEEEEvT0_T1_,(.L_x_21 - _ZN3cub18CUB_300001_SM_10006detail8for_each13static_kernelINS2_12policy_hub_t12policy_500_tElNS2_12op_wrapper_tIl16printf_functor_iN6thrust24THRUST_300001_SM_1000_NS6detail15normal_iteratorINS9_10device_ptrIiEEEEEEEEvT0_T1_)
        .other          _ZN3cub18CUB_300001_SM_10006detail8for_each13static_kernelINS2_12policy_hub_t12policy_500_tElNS2_12op_wrapper_tIl16printf_functor_iN6thrust24THRUST_300001_SM_1000_NS6detail15normal_iteratorINS9_10device_ptrIiEEEEEEEEvT0_T1_,@"STO_CUDA_ENTRY STV_DEFAULT"
_ZN3cub18CUB_300001_SM_10006detail8for_each13static_kernelINS2_12policy_hub_t12policy_500_tElNS2_12op_wrapper_tIl16printf_functor_iN6thrust24THRUST_300001_SM_1000_NS6detail15normal_iteratorINS9_10device_ptrIiEEEEEEEEvT0_T1_:
.text._ZN3cub18CUB_300001_SM_10006detail8for_each13static_kernelINS2_12policy_hub_t12policy_500_tElNS2_12op_wrapper_tIl16printf_functor_iN6thrust24THRUST_300001_SM_1000_NS6detail15normal_iteratorINS9_10device_ptrIiEEEEEEEEvT0_T1_:
        /* <DEDUP_REMOVED lines=20> */
[----:B------:R-:W0:Y:S03]  /*0140*/  LDCU.64 UR4, c[0x4][0x160] ;  /* 0x01002c00ff0477ac */ /* 0x000e260008000a00 */
[----:B------:R-:W-:-:S05]  /*0150*/  LEA.HI.X R17, R0, UR7, R3, 0x2, P0 ;  /* 0x0000000700117c11 */ /* 0x000fca00080f1403 */
[----:B------:R-:W2:Y:S01]  /*0160*/  LDG.E R0, desc[UR36][R16.64] ;  /* 0x0000002410007981 */ /* 0x000ea2000c1e1900 */
[----:B------:R-:W-:Y:S02]  /*0170*/  MOV R19, 0x0 ;  /* 0x0000000000137802 */ /* 0x000fe40000000f00 */
[----:B------:R-:W-:Y:S02]  /*0180*/  IADD3 R18, P0, PT, R18, 0x8, RZ ;  /* 0x0000000812127810 */ /* 0x000fe40007f1e0ff */
[----:B------:R1:W3:Y:S02]  /*0190*/  LDC.64 R8, c[0x4][R19] ;  /* 0x0100000013087b82 */ /* 0x0002e40000000a00 */
[----:B------:R-:W-:Y:S01]  /*01a0*/  MOV R6, R18 ;  /* 0x0000001200067202 */ /* 0x000fe20000000f00 */
[----:B------:R-:W-:Y:S02]  /*01b0*/  IMAD.X R2, RZ, RZ, R2, P0 ;  /* 0x000000ffff027224 */ /* 0x000fe400000e0602 */
[----:B0-----:R-:W-:-:S02]  /*01c0*/  IMAD.U32 R4, RZ, RZ, UR4 ;  /* 0x00000004ff047e24 */ /* 0x001fc4000f8e00ff */
[----:B------:R-:W-:Y:S02]  /*01d0*/  IMAD.U32 R5, RZ, RZ, UR5 ;  /* 0x00000005ff057e24 */ /* 0x000fe4000f8e00ff */
[----:B------:R-:W-:Y:S01]  /*01e0*/  IMAD.MOV.U32 R7, RZ, RZ, R2 ;  /* 0x000000ffff077224 */ /* 0x000fe200078e0002 */
[----:B--23--:R1:W-:Y:S06]  /*01f0*/  STL [R1+0x8], R0 ;  /* 0x0000080001007387 */ /* 0x00c3ec0000100800 */
[----:B------:R-:W-:-:S07]  /*0200*/  LEPC R20, `(.L_x_10) ;  /* 0x000000001014794e */ /* 0x000fce0000000000 */
[----:B-1----:R-:W-:Y:S05]  /*0210*/  CALL.ABS.NOINC R8 ;  /* 0x0000000008007343 */ /* 0x002fea0003c00000 */
.L_x_10:
[----:B------:R-:W2:Y:S01]  /*0220*/  LDG.E R16, desc[UR36][R16.64+0x400] ;  /* 0x0004002410107981 */ /* 0x000ea2000c1e1900 */
[----:B------:R0:W1:Y:S01]  /*0230*/  LDC.64 R8, c[0x4][R19] ;  /* 0x0100000013087b82 */ /* 0x0000620000000a00 */
[----:B------:R-:W3:Y:S01]  /*0240*/  LDCU.64 UR4, c[0x4][0x160] ;  /* 0x01002c00ff0477ac */ /* 0x000ee20008000a00 */
[----:B------:R-:W-:Y:S01]  /*0250*/  IMAD.MOV.U32 R6, RZ, RZ, R18 ;  /* 0x000000ffff067224 */ /* 0x000fe200078e0012 */
[----:B------:R-:W-:Y:S01]  /*0260*/  MOV R7, R2 ;  /* 0x0000000200077202 */ /* 0x000fe20000000f00 */
[----:B---3--:R-:W-:Y:S02]  /*0270*/  IMAD.U32 R4, RZ, RZ, UR4 ;  /* 0x00000004ff047e24 */ /* 0x008fe4000f8e00ff */
[----:B------:R-:W-:Y:S01]  /*0280*/  IMAD.U32 R5, RZ, RZ, UR5 ;  /* 0x00000005ff057e24 */ /* 0x000fe2000f8e00ff */
[----:B-12---:R0:W-:Y:S06]  /*0290*/  STL [R1+0x8], R16 ;  /* 0x0000081001007387 */ /* 0x0061ec0000100800 */
[----:B------:R-:W-:-:S07]  /*02a0*/  LEPC R20, `(.L_x_11) ;  /* 0x000000001014794e */ /* 0x000fce0000000000 */
[----:B0-----:R-:W-:Y:S05]  /*02b0*/  CALL.ABS.NOINC R8 ;  /* 0x0000000008007343 */ /* 0x001fea0003c00000 */
.L_x_11:
[----:B------:R-:W-:Y:S05]  /*02c0*/  EXIT ;  /* 0x000000000000794d */ /* 0x000fea0003800000 */
.L_x_9:
        /* <DEDUP_REMOVED lines=12> */
[----:B------:R-:W2:Y:S01]  /*0390*/  LDG.E R0, desc[UR36][R16.64] ;  /* 0x0000002410007981 */ /* 0x000ea2000c1e1900 */
[----:B------:R-:W-:Y:S01]  /*03a0*/  MOV R3, 0x0 ;  /* 0x0000000000037802 */ /* 0x000fe20000000f00 */
[----:B------:R-:W0:Y:S01]  /*03b0*/  LDCU.64 UR4, c[0x4][0x160] ;  /* 0x01002c00ff0477ac */ /* 0x000e220008000a00 */
[----:B------:R-:W-:Y:S01]  /*03c0*/  MOV R6, R18 ;  /* 0x0000001200067202 */ /* 0x000fe20000000f00 */
[----:B------:R-:W-:Y:S01]  /*03d0*/  IMAD.MOV.U32 R7, RZ, RZ, R2 ;  /* 0x000000ffff077224 */ /* 0x000fe200078e0002 */
[----:B------:R1:W3:Y:S01]  /*03e0*/  LDC.64 R8, c[0x4][R3] ;  /* 0x0100000003087b82 */ /* 0x0002e20000000a00 */
[----:B0-----:R-:W-:Y:S02]  /*03f0*/  IMAD.U32 R4, RZ, RZ, UR4 ;  /* 0x00000004ff047e24 */ /* 0x001fe4000f8e00ff */
[----:B------:R-:W-:Y:S01]  /*0400*/  IMAD.U32 R5, RZ, RZ, UR5 ;  /* 0x00000005ff057e24 */ /* 0x000fe2000f8e00ff */
[----:B--23--:R1:W-:Y:S06]  /*0410*/  STL [R1], R0 ;  /* 0x0000000001007387 */ /* 0x00c3ec0000100800 */
[----:B------:R-:W-:-:S07]  /*0420*/  LEPC R20, `(.L_x_13) ;  /* 0x000000001014794e */ /* 0x000fce0000000000 */
[----:B-1----:R-:W-:Y:S05]  /*0430*/  CALL.ABS.NOINC R8 ;  /* 0x0000000008007343 */ /* 0x002fea0003c00000 */
.L_x_13:
[----:B------:R-:W-:Y:S05]  /*0440*/  BSYNC.RECONVERGENT B6 ;  /* 0x0000000000067941 */ /* 0x000fea0003800200 */
.L_x_12:
[----:B------:R-:W-:Y:S02]  /*0450*/  VIADD R19, R19, 0x100 ;  /* 0x0000010013137836 */ /* 0x000fe40000000000 */
[----:B------:R-:W-:-:S03]  /*0460*/  IMAD.U32 R0, RZ, RZ, UR39 ;  /* 0x00000027ff007e24 */ /* 0x000fc6000f8e00ff */
[----:B------:R-:W-:-:S04]  /*0470*/  ISETP.LT.U32.AND P0, PT, R19, UR38, PT ;  /* 0x0000002613007c0c */ /* 0x000fc8000bf01070 */
[----:B------:R-:W-:-:S13]  /*0480*/  ISETP.GT.AND.EX P0, PT, R0, RZ, PT, P0 ;  /* 0x000000ff0000720c */ /* 0x000fda0003f04300 */
[----:B------:R-:W-:Y:S05]  /*0490*/  @!P0 EXIT ;  /* 0x000000000000894d */ /* 0x000fea0003800000 */
[----:B------:R-:W2:Y:S01]  /*04a0*/  LDG.E R16, desc[UR36][R16.64+0x400] ;  /* 0x0004002410107981 */ /* 0x000ea2000c1e1900 */
[----:B------:R-:W-:Y:S01]  /*04b0*/  MOV R0, 0x0 ;  /* 0x0000000000007802 */ /* 0x000fe20000000f00 */
[----:B------:R-:W0:Y:S01]  /*04c0*/  LDCU.64 UR4, c[0x4][0x160] ;  /* 0x01002c00ff0477ac */ /* 0x000e220008000a00 */
[----:B------:R-:W-:Y:S02]  /*04d0*/  IMAD.MOV.U32 R6, RZ, RZ, R18 ;  /* 0x000000ffff067224 */ /* 0x000fe400078e0012 */
[----:B------:R1:W3:Y:S01]  /*04e0*/  LDC.64 R8, c[0x4][R0] ;  /* 0x0100000000087b82 */ /* 0x0002e20000000a00 */
[----:B------:R-:W-:Y:S02]  /*04f0*/  IMAD.MOV.U32 R7, RZ, RZ, R2 ;  /* 0x000000ffff077224 */ /* 0x000fe400078e0002 */
[----:B0-----:R-:W-:Y:S01]  /*0500*/  IMAD.U32 R4, RZ, RZ, UR4 ;  /* 0x00000004ff047e24 */ /* 0x001fe2000f8e00ff */
[----:B------:R-:W-:Y:S01]  /*0510*/  MOV R5, UR5 ;  /* 0x0000000500057c02 */ /* 0x000fe20008000f00 */
[----:B--23--:R1:W-:Y:S06]  /*0520*/  STL [R1], R16 ;  /* 0x0000001001007387 */ /* 0x00c3ec0000100800 */
[----:B------:R-:W-:-:S07]  /*0530*/  LEPC R20, `(.L_x_14) ;  /* 0x000000001014794e */ /* 0x000fce0000000000 */
[----:B-1----:R-:W-:Y:S05]  /*0540*/  CALL.ABS.NOINC R8 ;  /* 0x0000000008007343 */ /* 0x002fea0003c00000 */
.L_x_14:
[----:B------:R-:W-:Y:S05]  /*0550*/  EXIT ;  /* 0x000000000000794d */ /* 0x000fea0003800000 */
.L_x_15:
        /* <DEDUP_REMOVED lines=10> */
.L_x_21:


//--------------------- .text._ZN3cub18CUB_300001_SM_10006detail8for_each13static_kernelINS2_12policy_hub_t12policy_500_tEmN6thrust24THRUST_300001_SM_1000_NS8cuda_cub20__uninitialized_fill7functorINS7_10device_ptrIiEEiEEEEvT0_T1_ --------------------------
	.section	.text._ZN3cub18CUB_300001_SM_10006detail8for_each13static_kernelINS2_12policy_hub_t12policy_500_tEmN6thrust24THRUST_300001_SM_1000_NS8cuda_cub20__uninitialized_fill7functorINS7_10device_ptrIiEEiEEEEvT0_T1_,"ax",@progbits
	.align	128
        .global         _ZN3cub18CUB_300001_SM_10006detail8for_each13static_kernelINS2_12policy_hub_t12policy_500_tEmN6thrust24THRUST_300001_SM_1000_NS8cuda_cub20__uninitialized_fill7functorINS7_10device_ptrIiEEiEEEEvT0_T1_
        .type           _ZN3cub18CUB_300001_SM_10006detail8for_each13static_kernelINS2_12policy_hub_t12policy_500_tEmN6thrust24THRUST_300001_SM_1000_NS8cuda_cub20__uninitialized_fill7functorINS7_10device_ptrIiEEiEEEEvT0_T1_,@function
        .size           _ZN3cub18CUB_300001_SM_10006detail8for_each13static_kernelINS2_12policy_hub_t12policy_500_tEmN6thrust24THRUST_300001_SM_1000_NS8cuda_cub20__uninitialized_fill7functorINS7_10device_ptrIiEEiEEEEvT0_T1_,(.L_x_22 - _ZN3cub18CUB_300001_SM_10006detail8for_each13static_kernelINS2_12policy_hub_t12policy_500_tEmN6thrust24THRUST_300001_SM_1000_NS8cuda_cub20__uninitialized_fill7functorINS7_10device_ptrIiEEiEEEEvT0_T1_)
        .other          _ZN3cub18CUB_300001_SM_10006detail8for_each13static_kernelINS2_12policy_hub_t12policy_500_tEmN6thrust24THRUST_300001_SM_1000_NS8cuda_cub20__uninitialized_fill7functorINS7_10device_ptrIiEEiEEEEvT0_T1_,@"STO_CUDA_ENTRY STV_DEFAULT"
_ZN3cub18CUB_300001_SM_10006detail8for_each13static_kernelINS2_12policy_hub_t12policy_500_tEmN6thrust24THRUST_300001_SM_1000_NS8cuda_cub20__uninitialized_fill7functorINS7_10device_ptrIiEEiEEEEvT0_T1_:
.text._ZN3cub18CUB_300001_SM_10006detail8for_each13static_kernelINS2_12policy_hub_t12policy_500_tEmN6thrust24THRUST_300001_SM_1000_NS8cuda_cub20__uninitialized_fill7functorINS7_10device_ptrIiEEiEEEEvT0_T1_:
        /* <DEDUP_REMOVED lines=12> */
[----:B------:R-:W2:Y:S01]  /*00c0*/  LDC R5, c[0x0][0x390] ;  /* 0x0000e400ff057b82 */ /* 0x000ea20000000800 */
[----:B0-----:R-:W-:-:S05]  /*00d0*/  IADD3 R0, P0, PT, R0, UR4, RZ ;  /* 0x0000000400007c10 */ /* 0x001fca000ff1e0ff */
[----:B------:R-:W-:Y:S01]  /*00e0*/  IMAD.X R3, RZ, RZ, UR5, P0 ;  /* 0x00000005ff037e24 */ /* 0x000fe200080e06ff */
[----:B-1----:R-:W-:-:S04]  /*00f0*/  LEA R2, P0, R0, UR6, 0x2 ;  /* 0x0000000600027c11 */ /* 0x002fc8000f8010ff */
[----:B------:R-:W-:-:S05]  /*0100*/  LEA.HI.X R3, R0, UR7, R3, 0x2, P0 ;  /* 0x0000000700037c11 */ /* 0x000fca00080f1403 */
[----:B--2---:R-:W-:Y:S04]  /*0110*/  STG.E desc[UR8][R2.64], R5 ;  /* 0x0000000502007986 */ /* 0x004fe8000c101908 */
[----:B------:R-:W-:Y:S01]  /*0120*/  STG.E desc[UR8][R2.64+0x400], R5 ;  /* 0x0004000502007986 */ /* 0x000fe2000c101908 */
[----:B------:R-:W-:Y:S05]  /*0130*/  EXIT ;  /* 0x000000000000794d */ /* 0x000fea0003800000 */
.L_x_16:
[----:B------:R-:W0:Y:S01]  /*0140*/  S2R R0, SR_TID.X ;  /* 0x0000000000007919 */ /* 0x000e220000002100 */
[----:B------:R-:W-:Y:S01]  /*0150*/  IMAD.U32 R2, RZ, RZ, UR7 ;  /* 0x00000007ff027e24 */ /* 0x000fe2000f8e00ff */
[----:B------:R-:W1:Y:S01]  /*0160*/  LDCU.64 UR10, c[0x0][0x388] ;  /* 0x00007100ff0a77ac */ /* 0x000e620008000a00 */
[----:B------:R-:W-:Y:S01]  /*0170*/  IMAD.U32 R4, RZ, RZ, UR7 ;  /* 0x00000007ff047e24 */ /* 0x000fe2000f8e00ff */
[----:B0-----:R-:W-:-:S04]  /*0180*/  ISETP.LT.U32.AND P0, PT, R0, UR6, PT ;  /* 0x0000000600007c0c */ /* 0x001fc8000bf01070 */
[----:B------:R-:W-:Y:S01]  /*0190*/  ISETP.GT.U32.AND.EX P0, PT, R2, RZ, PT, P0 ;  /* 0x000000ff0200720c */ /* 0x000fe20003f04100 */
[C---:B------:R-:W-:Y:S01]  /*01a0*/  VIADD R2, R0.reuse, 0x100 ;  /* 0x0000010000027836 */ /* 0x040fe20000000000 */
[----:B------:R-:W-:-:S04]  /*01b0*/  IADD3 R0, P2, PT, R0, UR4, RZ ;  /* 0x0000000400007c10 */ /* 0x000fc8000ff5e0ff */
[----:B------:R-:W-:Y:S01]  /*01c0*/  ISETP.LT.U32.AND P1, PT, R2, UR6, PT ;  /* 0x0000000602007c0c */ /* 0x000fe2000bf21070 */
[----:B------:R-:W-:Y:S01]  /*01d0*/  IMAD.X R3, RZ, RZ, UR5, P2 ;  /* 0x00000005ff037e24 */ /* 0x000fe200090e06ff */
[----:B-1----:R-:W-:Y:S02]  /*01e0*/  LEA R2, P2, R0, UR10, 0x2 ;  /* 0x0000000a00027c11 */ /* 0x002fe4000f8410ff */
[----:B------:R-:W-:Y:S02]  /*01f0*/  ISETP.GT.U32.AND.EX P1, PT, R4, RZ, PT, P1 ;  /* 0x000000ff0400720c */ /* 0x000fe40003f24110 */
[----:B------:R-:W-:Y:S01]  /*0200*/  LEA.HI.X R3, R0, UR11, R3, 0x2, P2 ;  /* 0x0000000b00037c11 */ /* 0x000fe200090f1403 */
[----:B------:R-:W0:Y:S04]  /*0210*/  @P0 LDC R5, c[0x0][0x390] ;  /* 0x0000e400ff050b82 */ /* 0x000e280000000800 */
[----:B0-----:R0:W-:Y:S06]  /*0220*/  @P0 STG.E desc[UR8][R2.64], R5 ;  /* 0x0000000502000986 */ /* 0x0011ec000c101908 */
[----:B------:R-:W-:Y:S05]  /*0230*/  @!P1 EXIT ;  /* 0x000000000000994d */ /* 0x000fea0003800000 */
[----:B0-----:R-:W0:Y:S02]  /*0240*/  LDC R5, c[0x0][0x390] ;  /* 0x0000e400ff057b82 */ /* 0x001e240000000800 */
[----:B0-----:R-:W-:Y:S01]  /*0250*/  STG.E desc[UR8][R2.64+0x400], R5 ;  /* 0x0004000502007986 */ /* 0x001fe2000c101908 */
[----:B------:R-:W-:Y:S05]  /*0260*/  EXIT ;  /* 0x000000000000794d */ /* 0x000fea0003800000 */
.L_x_17:
        /* <DEDUP_REMOVED lines=9> */
.L_x_22:


//--------------------- .text._ZN3cub18CUB_300001_SM_10006detail11EmptyKernelIvEEvv --------------------------
	.section	.text._ZN3cub18CUB_300001_SM_10006detail11EmptyKernelIvEEvv,"ax",@progbits
	.align	128
        .global         _ZN3cub18CUB_300001_SM_10006detail11EmptyKernelIvEEvv
        .type           _ZN3cub18CUB_300001_SM_10006detail11EmptyKernelIvEEvv,@function
        .size           _ZN3cub18CUB_300001_SM_10006detail11EmptyKernelIvEEvv,(.L_x_23 - _ZN3cub18CUB_300001_SM_10006detail11EmptyKernelIvEEvv)
        .other          _ZN3cub18CUB_300001_SM_10006detail11EmptyKernelIvEEvv,@"STO_CUDA_ENTRY STV_DEFAULT"
_ZN3cub18CUB_300001_SM_10006detail11EmptyKernelIvEEvv:
.text._ZN3cub18CUB_300001_SM_10006detail11EmptyKernelIvEEvv:
[----:B------:R-:W-:Y:S01]  /*0000*/  LDC R1, c[0x0][0x37c] ;  /* 0x0000df00ff017b82 */ /* 0x000fe20000000800 */
[----:B------:R-:W-:Y:S05]  /*0010*/  EXIT ;  /* 0x000000000000794d */ /* 0x000fea0003800000 */
.L_x_18:
        /* <DEDUP_REMOVED lines=14> */
.L_x_23:


//--------------------- .nv.global.init           --------------------------
	.section	.nv.global.init,"aw",@progbits
.nv.global.init:
	.type		$str,@object
	.size		$str,($str$1 - $str)
$str:
        /*0000*/ 	.byte	0x25, 0x64, 0x0a, 0x00
	.type		$str$1,@object
	.size		$str$1,(.L_44 - $str$1)
$str$1:
        /*0004*/ 	.byte	0x25, 0x31, 0x30, 0x2e, 0x34, 0x66, 0x20, 0x25, 0x31, 0x30, 0x2e, 0x34, 0x66, 0x20, 0x25, 0x31
        /*0014*/ 	.byte	0x30, 0x2e, 0x34, 0x66, 0x20, 0x25, 0x31, 0x30, 0x2e, 0x34, 0x66, 0x20, 0x0a, 0x00
.L_44:


//--------------------- .nv.shared.reserved.0     --------------------------
	.section	.nv.shared.reserved.0,"aw",@nobits
	.weak		__nv_reservedSMEM_offset_0_alias
	.size		__nv_reservedSMEM_offset_0_alias, 0, 64
	.other		__nv_reservedSMEM_offset_0_alias,@"STO_CUDA_RESERVED_SHARED STV_DEFAULT"
__nv_reservedSMEM_offset_0_alias:
	.zero		0
	.zero		64


//--------------------- .nv.global                --------------------------
	.section	.nv.global,"aw",@nobits
.nv.global:
	.type		_ZN30_INTERNAL_f930784c_4_k_cu_main6thrust24THRUST_300001_SM_1000_NS3seqE,@object
	.size		_ZN30_INTERNAL_f930784c_4_k_cu_main6thrust24THRUST_300001_SM_1000_NS3seqE,(_ZN30_INTERNAL_f930784c_4_k_cu_main4cuda3std3__48in_placeE - _ZN30_INTERNAL_f930784c_4_k_cu_main6thrust24THRUST_300001_SM_1000_NS3seqE)
_ZN30_INTERNAL_f930784c_4_k_cu_main6thrust24THRUST_300001_SM_1000_NS3seqE:
	.zero		1
	.type		_ZN30_INTERNAL_f930784c_4_k_cu_main4cuda3std3__48in_placeE,@object
	.size		_ZN30_INTERNAL_f930784c_4_k_cu_main4cuda3std3__48in_placeE,(_ZN30_INTERNAL_f930784c_4_k_cu_main4cuda3std6ranges3__45__cpo4sizeE - _ZN30_INTERNAL_f930784c_4_k_cu_main4cuda3std3__48in_placeE)
_ZN30_INTERNAL_f930784c_4_k_cu_main4cuda3std3__48in_placeE:
	.zero		1
	.type		_ZN30_INTERNAL_f930784c_4_k_cu_main4cuda3std6ranges3__45__cpo4sizeE,@object
	.size		_ZN30_INTERNAL_f930784c_4_k_cu_main4cuda3std6ranges3__45__cpo4sizeE,(_ZN30_INTERNAL_f930784c_4_k_cu_main6thrust24THRUST_300001_SM_1000_NS12placeholders2_3E - _ZN30_INTERNAL_f930784c_4_k_cu_main4cuda3std6ranges3__45__cpo4sizeE)
_ZN30_INTERNAL_f930784c_4_k_cu_main4cuda3std6ranges3__45__cpo4sizeE:
	.zero		1
	.type		_ZN30_INTERNAL_f930784c_4_k_cu_main6thrust24THRUST_300001_SM_1000_NS12placeholders2_3E,@object
	.size		_ZN30_INTERNAL_f930784c_4_k_cu_main6thrust24THRUST_300001_SM_1000_NS12placeholders2_3E,(_ZN30_INTERNAL_f930784c_4_k_cu_main4cuda3std3__45__cpo6cbeginE - _ZN30_INTERNAL_f930784c_4_k_cu_main6thrust24THRUST_300001_SM_1000_NS12placeholders2_3E)
_ZN30_INTERNAL_f930784c_4_k_cu_main6thrust24THRUST_300001_SM_1000_NS12placeholders2_3E:
	.zero		1
	.type		_ZN30_INTERNAL_f930784c_4_k_cu_main4cuda3std3__45__cpo6cbeginE,@object
	.size		_ZN30_INTERNAL_f930784c_4_k_cu_main4cuda3std3__45__cpo6cbeginE,(_ZN30_INTERNAL_f930784c_4_k_cu_main4cuda3std6ranges3__45__cpo6cbeginE - _ZN30_INTERNAL_f930784c_4_k_cu_main4cuda3std3__45__cpo6cbeginE)
_ZN30_INTERNAL_f930784c_4_k_cu_main4cuda3std3__45__cpo6cbeginE:
	.zero		1
	.type		_ZN30_INTERNAL_f930784c_4_k_cu_main4cuda3std6ranges3__45__cpo6cbeginE,@object
	.size		_ZN30_INTERNAL_f930784c_4_k_cu_main4cuda3std6ranges3__45__cpo6cbeginE,(_ZN30_INTERNAL_f930784c_4_k_cu_main6thrust24THRUST_300001_SM_1000_NS12placeholders2_7E - _ZN30_INTERNAL_f930784c_4_k_cu_main4cuda3std6ranges3__45__cpo6cbeginE)
_ZN30_INTERNAL_f930784c_4_k_cu_main4cuda3std6ranges3__45__cpo6cbeginE:
	.zero		1
	.type		_ZN30_INTERNAL_f930784c_4_k_cu_main6thrust24THRUST_300001_SM_1000_NS12placeholders2_7E,@object
	.size		_ZN30_INTERNAL_f930784c_4_k_cu_main6thrust24THRUST_300001_SM_1000_NS12placeholders2_7E,(_ZN30_INTERNAL_f930784c_4_k_cu_main4cuda3std3__45__cpo7crbeginE - _ZN30_INTERNAL_f930784c_4_k_cu_main6thrust24THRUST_300001_SM_1000_NS12placeholders2_7E)
_ZN30_INTERNAL_f930784c_4_k_cu_main6thrust24THRUST_300001_SM_1000_NS12placeholders2_7E:
	.zero		1
	.type		_ZN30_INTERNAL_f930784c_4_k_cu_main4cuda3std3__45__cpo7crbeginE,@object
	.size		_ZN30_INTERNAL_f930784c_4_k_cu_main4cuda3std3__45__cpo7crbeginE,(_ZN30_INTERNAL_f930784c_4_k_cu_main4cuda3std6ranges3__45__cpo4nextE - _ZN30_INTERNAL_f930784c_4_k_cu_main4cuda3std3__45__cpo7crbeginE)
_ZN30_INTERNAL_f930784c_4_k_cu_main4cuda3std3__45__cpo7crbeginE:
	.zero		1
	.type		_ZN30_INTERNAL_f930784c_4_k_cu_main4cuda3std6ranges3__45__cpo4nextE,@object
	.size		_ZN30_INTERNAL_f930784c_4_k_cu_main4cuda3std6ranges3__45__cpo4nextE,(_ZN30_INTERNAL_f930784c_4_k_cu_main4cuda3std6ranges3__45__cpo4swapE - _ZN30_INTERNAL_f930784c_4_k_cu_main4cuda3std6ranges3__45__cpo4nextE)
_ZN30_INTERNAL_f930784c_4_k_cu_main4cuda3std6ranges3__45__cpo4nextE:
	.zero		1
	.type		_ZN30_INTERNAL_f930784c_4_k_cu_main4cuda3std6ranges3__45__cpo4swapE,@object
	.size		_ZN30_INTERNAL_f930784c_4_k_cu_main4cuda3std6ranges3__45__cpo4swapE,(_ZN30_INTERNAL_f930784c_4_k_cu_main6thrust24THRUST_300001_SM_1000_NS8cuda_cub10par_nosyncE - _ZN30_INTERNAL_f930784c_4_k_cu_main4cuda3std6ranges3__45__cpo4swapE)
_ZN30_INTERNAL_f930784c_4_k_cu_main4cuda3std6ranges3__45__cpo4swapE:
	.zero		1
	.type		_ZN30_INTERNAL_f930784c_4_k_cu_main6thrust24THRUST_300001_SM_1000_NS8cuda_cub10par_nosyncE,@object
	.size		_ZN30_INTERNAL_f930784c_4_k_cu_main6thrust24THRUST_300001_SM_1000_NS8cuda_cub10par_nosyncE,(_ZN30_INTERNAL_f930784c_4_k_cu_main6thrust24THRUST_300001_SM_1000_NS12placeholders2_9E - _ZN30_INTERNAL_f930784c_4_k_cu_main6thrust24THRUST_300001_SM_1000_NS8cuda_cub10par_nosyncE)
_ZN30_INTERNAL_f930784c_4_k_cu_main6thrust24THRUST_300001_SM_1000_NS8cuda_cub10par_nosyncE:
	.zero		1
	.type		_ZN30_INTERNAL_f930784c_4_k_cu_main6thrust24THRUST_300001_SM_1000_NS12placeholders2_9E,@object
	.size		_ZN30_INTERNAL_f930784c_4_k_cu_main6thrust24THRUST_300001_SM_1000_NS12placeholders2_9E,(_ZN30_INTERNAL_f930784c_4_k_cu_main4cuda3std3__432_GLOBAL__N__f930784c_4_k_cu_main6ignoreE - _ZN30_INTERNAL_f930784c_4_k_cu_main6thrust24THRUST_300001_SM_1000_NS12placeholders2_9E)
_ZN30_INTERNAL_f930784c_4_k_cu_main6thrust24THRUST_300001_SM_1000_NS12placeholders2_9E:
	.zero		1
	.type		_ZN30_INTERNAL_f930784c_4_k_cu_main4cuda3std3__432_GLOBAL__N__f930784c_4_k_cu_main6ignoreE,@object
	.size		_ZN30_INTERNAL_f930784c_4_k_cu_main4cuda3std3__432_GLOBAL__N__f930784c_4_k_cu_main6ignoreE,(_ZN30_INTERNAL_f930784c_4_k_cu_main4cuda3std6ranges3__45__cpo4dataE - _ZN30_INTERNAL_f930784c_4_k_cu_main4cuda3std3__432_GLOBAL__N__f930784c_4_k_cu_main6ignoreE)
_ZN30_INTERNAL_f930784c_4_k_cu_main4cuda3std3__432_GLOBAL__N__f930784c_4_k_cu_main6ignoreE:
	.zero		1
	.type		_ZN30_INTERNAL_f930784c_4_k_cu_main4cuda3std6ranges3__45__cpo4dataE,@object
	.size		_ZN30_INTERNAL_f930784c_4_k_cu_main4cuda3std6ranges3__45__cpo4dataE,(_ZN30_INTERNAL_f930784c_4_k_cu_main6thrust24THRUST_300001_SM_1000_NS12placeholders2_1E - _ZN30_INTERNAL_f930784c_4_k_cu_main4cuda3std6ranges3__45__cpo4dataE)
_ZN30_INTERNAL_f930784c_4_k_cu_main4cuda3std6ranges3__45__cpo4dataE:
	.zero		1
	.type		_ZN30_INTERNAL_f930784c_4_k_cu_main6thrust24THRUST_300001_SM_1000_NS12placeholders2_1E,@object
	.size		_ZN30_INTERNAL_f930784c_4_k_cu_main6thrust24THRUST_300001_SM_1000_NS12placeholders2_1E,(_ZN30_INTERNAL_f930784c_4_k_cu_main4cuda3std3__45__cpo5beginE - _ZN30_INTERNAL_f930784c_4_k_cu_main6thrust24THRUST_300001_SM_1000_NS12placeholders2_1E)
_ZN30_INTERNAL_f930784c_4_k_cu_main6thrust24THRUST_300001_SM_1000_NS12placeholders2_1E:
	.zero		1
	.type		_ZN30_INTERNAL_f930784c_4_k_cu_main4cuda3std3__45__cpo5beginE,@object
	.size		_ZN30_INTERNAL_f930784c_4_k_cu_main4cuda3std3__45__cpo5beginE,(_ZN30_INTERNAL_f930784c_4_k_cu_main4cuda3std6ranges3__45__cpo5beginE - _ZN30_INTERNAL_f930784c_4_k_cu_main4cuda3std3__45__cpo5beginE)
_ZN30_INTERNAL_f930784c_4_k_cu_main4cuda3std3__45__cpo5beginE:
	.zero		1
	.type		_ZN30_INTERNAL_f930784c_4_k_cu_main4cuda3std6ranges3__45__cpo5beginE,@object
	.size		_ZN30_INTERNAL_f930784c_4_k_cu_main4cuda3std6ranges3__45__cpo5beginE,(_ZN30_INTERNAL_f930784c_4_k_cu_main6thrust24THRUST_300001_SM_1000_NS12placeholders2_5E - _ZN30_INTERNAL_f930784c_4_k_cu_main4cuda3std6ranges3__45__cpo5beginE)
_ZN30_INTERNAL_f930784c_4_k_cu_main4cuda3std6ranges3__45__cpo5beginE:
	.zero		1
	.type		_ZN30_INTERNAL_f930784c_4_k_cu_main6thrust24THRUST_300001_SM_1000_NS12placeholders2_5E,@object
	.size		_ZN30_INTERNAL_f930784c_4_k_cu_main6thrust24THRUST_300001_SM_1000_NS12placeholders2_5E,(_ZN30_INTERNAL_f930784c_4_k_cu_main4cuda3std3__45__cpo6rbeginE - _ZN30_INTERNAL_f930784c_4_k_cu_main6thrust24THRUST_300001_SM_1000_NS12placeholders2_5E)
_ZN30_INTERNAL_f930784c_4_k_cu_main6thrust24THRUST_300001_SM_1000_NS12placeholders2_5E:
	.zero		1
	.type		_ZN30_INTERNAL_f930784c_4_k_cu_main4cuda3std3__45__cpo6rbeginE,@object
	.size		_ZN30_INTERNAL_f930784c_4_k_cu_main4cuda3std3__45__cpo6rbeginE,(_ZN30_INTERNAL_f930784c_4_k_cu_main4cuda3std6ranges3__45__cpo7advanceE - _ZN30_INTERNAL_f930784c_4_k_cu_main4cuda3std3__45__cpo6rbeginE)
_ZN30_INTERNAL_f930784c_4_k_cu_main4cuda3std3__45__cpo6rbeginE:
	.zero		1
	.type		_ZN30_INTERNAL_f930784c_4_k_cu_main4cuda3std6ranges3__45__cpo7advanceE,@object
	.size		_ZN30_INTERNAL_f930784c_4_k_cu_main4cuda3std6ranges3__45__cpo7advanceE,(_ZN30_INTERNAL_f930784c_4_k_cu_main4cuda3std3__47nulloptE - _ZN30_INTERNAL_f930784c_4_k_cu_main4cuda3std6ranges3__45__cpo7advanceE)
_ZN30_INTERNAL_f930784c_4_k_cu_main4cuda3std6ranges3__45__cpo7advanceE:
	.zero		1
	.type		_ZN30_INTERNAL_f930784c_4_k_cu_main4cuda3std3__47nulloptE,@object
	.size		_ZN30_INTERNAL_f930784c_4_k_cu_main4cuda3std3__47nulloptE,(_ZN30_INTERNAL_f930784c_4_k_cu_main4cuda3std6ranges3__45__cpo8distanceE - _ZN30_INTERNAL_f930784c_4_k_cu_main4cuda3std3__47nulloptE)
_ZN30_INTERNAL_f930784c_4_k_cu_main4cuda3std3__47nulloptE:
	.zero		1
	.type		_ZN30_INTERNAL_f930784c_4_k_cu_main4cuda3std6ranges3__45__cpo8distanceE,@object
	.size		_ZN30_INTERNAL_f930784c_4_k_cu_main4cuda3std6ranges3__45__cpo8distanceE,(_ZN30_INTERNAL_f930784c_4_k_cu_main6thrust24THRUST_300001_SM_1000_NS12placeholders3_10E - _ZN30_INTERNAL_f930784c_4_k_cu_main4cuda3std6ranges3__45__cpo8distanceE)
_ZN30_INTERNAL_f930784c_4_k_cu_main4cuda3std6ranges3__45__cpo8distanceE:
	.zero		1
	.type		_ZN30_INTERNAL_f930784c_4_k_cu_main6thrust24THRUST_300001_SM_1000_NS12placeholders3_10E,@object
	.size		_ZN30_INTERNAL_f930784c_4_k_cu_main6thrust24THRUST_300001_SM_1000_NS12placeholders3_10E,(_ZN30_INTERNAL_f930784c_4_k_cu_main4cuda3std3__419piecewise_constructE - _ZN30_INTERNAL_f930784c_4_k_cu_main6thrust24THRUST_300001_SM_1000_NS12placeholders3_10E)
_ZN30_INTERNAL_f930784c_4_k_cu_main6thrust24THRUST_300001_SM_1000_NS12placeholders3_10E:
	.zero		1
	.type		_ZN30_INTERNAL_f930784c_4_k_cu_main4cuda3std3__419piecewise_constructE,@object
	.size		_ZN30_INTERNAL_f930784c_4_k_cu_main4cuda3std3__419piecewise_constructE,(_ZN30_INTERNAL_f930784c_4_k_cu_main4cuda3std6ranges3__45__cpo5cdataE - _ZN30_INTERNAL_f930784c_4_k_cu_main4cuda3std3__419piecewise_constructE)
_ZN30_INTERNAL_f930784c_4_k_cu_main4cuda3std3__419piecewise_constructE:
	.zero		1
	.type		_ZN30_INTERNAL_f930784c_4_k_cu_main4cuda3std6ranges3__45__cpo5cdataE,@object
	.size		_ZN30_INTERNAL_f930784c_4_k_cu_main4cuda3std6ranges3__45__cpo5cdataE,(_ZN30_INTERNAL_f930784c_4_k_cu_main6thrust24THRUST_300001_SM_1000_NS12placeholders2_2E - _ZN30_INTERNAL_f930784c_4_k_cu_main4cuda3std6ranges3__45__cpo5cdataE)
_ZN30_INTERNAL_f930784c_4_k_cu_main4cuda3std6ranges3__45__cpo5cdataE:
	.zero		1
	.type		_ZN30_INTERNAL_f930784c_4_k_cu_main6thrust24THRUST_300001_SM_1000_NS12placeholders2_2E,@object
	.size		_ZN30_INTERNAL_f930784c_4_k_cu_main6thrust24THRUST_300001_SM_1000_NS12placeholders2_2E,(_ZN30_INTERNAL_f930784c_4_k_cu_main4cuda3std3__45__cpo3endE - _ZN30_INTERNAL_f930784c_4_k_cu_main6thrust24THRUST_300001_SM_1000_NS12placeholders2_2E)
_ZN30_INTERNAL_f930784c_4_k_cu_main6thrust24THRUST_300001_SM_1000_NS12placeholders2_2E:
	.zero		1
	.type		_ZN30_INTERNAL_f930784c_4_k_cu_main4cuda3std3__45__cpo3endE,@object
	.size		_ZN30_INTERNAL_f930784c_4_k_cu_main4cuda3std3__45__cpo3endE,(_ZN30_INTERNAL_f930784c_4_k_cu_main4cuda3std6ranges3__45__cpo3endE - _ZN30_INTERNAL_f930784c_4_k_cu_main4cuda3std3__45__cpo3endE)
_ZN30_INTERNAL_f930784c_4_k_cu_main4cuda3std3__45__cpo3endE:
	.zero		1
	.type		_ZN30_INTERNAL_f930784c_4_k_cu_main4cuda3std6ranges3__45__cpo3endE,@object
	.size		_ZN30_INTERNAL_f930784c_4_k_cu_main4cuda3std6ranges3__45__cpo3endE,(_ZN30_INTERNAL_f930784c_4_k_cu_main6thrust24THRUST_300001_SM_1000_NS12placeholders2_6E - _ZN30_INTERNAL_f930784c_4_k_cu_main4cuda3std6ranges3__45__cpo3endE)
_ZN30_INTERNAL_f930784c_4_k_cu_main4cuda3std6ranges3__45__cpo3endE:
	.zero		1
	.type		_ZN30_INTERNAL_f930784c_4_k_cu_main6thrust24THRUST_300001_SM_1000_NS12placeholders2_6E,@object
	.size		_ZN30_INTERNAL_f930784c_4_k_cu_main6thrust24THRUST_300001_SM_1000_NS12placeholders2_6E,(_ZN30_INTERNAL_f930784c_4_k_cu_main4cuda3std3__45__cpo4rendE - _ZN30_INTERNAL_f930784c_4_k_cu_main6thrust24THRUST_300001_SM_1000_NS12placeholders2_6E)
_ZN30_INTERNAL_f930784c_4_k_cu_main6thrust24THRUST_300001_SM_1000_NS12placeholders2_6E:
	.zero		1
	.type		_ZN30_INTERNAL_f930784c_4_k_cu_main4cuda3std3__45__cpo4rendE,@object
	.size		_ZN30_INTERNAL_f930784c_4_k_cu_main4cuda3std3__45__cpo4rendE,(_ZN30_INTERNAL_f930784c_4_k_cu_main4cuda3std6ranges3__45__cpo9iter_swapE - _ZN30_INTERNAL_f930784c_4_k_cu_main4cuda3std3__45__cpo4rendE)
_ZN30_INTERNAL_f930784c_4_k_cu_main4cuda3std3__45__cpo4rendE:
	.zero		1
	.type		_ZN30_INTERNAL_f930784c_4_k_cu_main4cuda3std6ranges3__45__cpo9iter_swapE,@object
	.size		_ZN30_INTERNAL_f930784c_4_k_cu_main4cuda3std6ranges3__45__cpo9iter_swapE,(_ZN30_INTERNAL_f930784c_4_k_cu_main4cuda3std3__48unexpectE - _ZN30_INTERNAL_f930784c_4_k_cu_main4cuda3std6ranges3__45__cpo9iter_swapE)
_ZN30_INTERNAL_f930784c_4_k_cu_main4cuda3std6ranges3__45__cpo9iter_swapE:
	.zero		1
	.type		_ZN30_INTERNAL_f930784c_4_k_cu_main4cuda3std3__48unexpectE,@object
	.size		_ZN30_INTERNAL_f930784c_4_k_cu_main4cuda3std3__48unexpectE,(_ZN30_INTERNAL_f930784c_4_k_cu_main6thrust24THRUST_300001_SM_1000_NS8cuda_cub3parE - _ZN30_INTERNAL_f930784c_4_k_cu_main4cuda3std3__48unexpectE)
_ZN30_INTERNAL_f930784c_4_k_cu_main4cuda3std3__48unexpectE:
	.zero		1
	.type		_ZN30_INTERNAL_f930784c_4_k_cu_main6thrust24THRUST_300001_SM_1000_NS8cuda_cub3parE,@object
	.size		_ZN30_INTERNAL_f930784c_4_k_cu_main6thrust24THRUST_300001_SM_1000_NS8cuda_cub3parE,(_ZN30_INTERNAL_f930784c_4_k_cu_main6thrust24THRUST_300001_SM_1000_NS12placeholders2_4E - _ZN30_INTERNAL_f930784c_4_k_cu_main6thrust24THRUST_300001_SM_1000_NS8cuda_cub3parE)
_ZN30_INTERNAL_f930784c_4_k_cu_main6thrust24THRUST_300001_SM_1000_NS8cuda_cub3parE:
	.zero		1
	.type		_ZN30_INTERNAL_f930784c_4_k_cu_main6thrust24THRUST_300001_SM_1000_NS12placeholders2_4E,@object
	.size		_ZN30_INTERNAL_f930784c_4_k_cu_main6thrust24THRUST_300001_SM_1000_NS12placeholders2_4E,(_ZN30_INTERNAL_f930784c_4_k_cu_main4cuda3std3__45__cpo4cendE - _ZN30_INTERNAL_f930784c_4_k_cu_main6thrust24THRUST_300001_SM_1000_NS12placeholders2_4E)
_ZN30_INTERNAL_f930784c_4_k_cu_main6thrust24THRUST_300001_SM_1000_NS12placeholders2_4E:
	.zero		1
	.type		_ZN30_INTERNAL_f930784c_4_k_cu_main4cuda3std3__45__cpo4cendE,@object
	.size		_ZN30_INTERNAL_f930784c_4_k_cu_main4cuda3std3__45__cpo4cendE,(_ZN30_INTERNAL_f930784c_4_k_cu_main4cuda3std6ranges3__45__cpo4cendE - _ZN30_INTERNAL_f930784c_4_k_cu_main4cuda3std3__45__cpo4cendE)
_ZN30_INTERNAL_f930784c_4_k_cu_main4cuda3std3__45__cpo4cendE:
	.zero		1
	.type		_ZN30_INTERNAL_f930784c_4_k_cu_main4cuda3std6ranges3__45__cpo4cendE,@object
	.size		_ZN30_INTERNAL_f930784c_4_k_cu_main4cuda3std6ranges3__45__cpo4cendE,(_ZN30_INTERNAL_f930784c_4_k_cu_main4cuda3std3__420unreachable_sentinelE - _ZN30_INTERNAL_f930784c_4_k_cu_main4cuda3std6ranges3__45__cpo4cendE)
_ZN30_INTERNAL_f930784c_4_k_cu_main4cuda3std6ranges3__45__cpo4cendE:
	.zero		1
	.type		_ZN30_INTERNAL_f930784c_4_k_cu_main4cuda3std3__420unreachable_sentinelE,@object
	.size		_ZN30_INTERNAL_f930784c_4_k_cu_main4cuda3std3__420unreachable_sentinelE,(_ZN30_INTERNAL_f930784c_4_k_cu_main4cuda3std6ranges3__45__cpo5ssizeE - _ZN30_INTERNAL_f930784c_4_k_cu_main4cuda3std3__420unreachable_sentinelE)
_ZN30_INTERNAL_f930784c_4_k_cu_main4cuda3std3__420unreachable_sentinelE:
	.zero		1
	.type		_ZN30_INTERNAL_f930784c_4_k_cu_main4cuda3std6ranges3__45__cpo5ssizeE,@object
	.size		_ZN30_INTERNAL_f930784c_4_k_cu_main4cuda3std6ranges3__45__cpo5ssizeE,(_ZN30_INTERNAL_f930784c_4_k_cu_main6thrust24THRUST_300001_SM_1000_NS12placeholders2_8E - _ZN30_INTERNAL_f930784c_4_k_cu_main4cuda3std6ranges3__45__cpo5ssizeE)
_ZN30_INTERNAL_f930784c_4_k_cu_main4cuda3std6ranges3__45__cpo5ssizeE:
	.zero		1
	.type		_ZN30_INTERNAL_f930784c_4_k_cu_main6thrust24THRUST_300001_SM_1000_NS12placeholders2_8E,@object
	.size		_ZN30_INTERNAL_f930784c_4_k_cu_main6thrust24THRUST_300001_SM_1000_NS12placeholders2_8E,(_ZN30_INTERNAL_f930784c_4_k_cu_main4cuda3std3__45__cpo5crendE - _ZN30_INTERNAL_f930784c_4_k_cu_main6thrust24THRUST_300001_SM_1000_NS12placeholders2_8E)
_ZN30_INTERNAL_f930784c_4_k_cu_main6thrust24THRUST_300001_SM_1000_NS12placeholders2_8E:
	.zero		1
	.type		_ZN30_INTERNAL_f930784c_4_k_cu_main4cuda3std3__45__cpo5crendE,@object
	.size		_ZN30_INTERNAL_f930784c_4_k_cu_main4cuda3std3__45__cpo5crendE,(_ZN30_INTERNAL_f930784c_4_k_cu_main4cuda3std6ranges3__45__cpo4prevE - _ZN30_INTERNAL_f930784c_4_k_cu_main4cuda3std3__45__cpo5crendE)
_ZN30_INTERNAL_f930784c_4_k_cu_main4cuda3std3__45__cpo5crendE:
	.zero		1
	.type		_ZN30_INTERNAL_f930784c_4_k_cu_main4cuda3std6ranges3__45__cpo4prevE,@object
	.size		_ZN30_INTERNAL_f930784c_4_k_cu_main4cuda3std6ranges3__45__cpo4prevE,(_ZN30_INTERNAL_f930784c_4_k_cu_main4cuda3std6ranges3__45__cpo9iter_moveE - _ZN30_INTERNAL_f930784c_4_k_cu_main4cuda3std6ranges3__45__cpo4prevE)
_ZN30_INTERNAL_f930784c_4_k_cu_main4cuda3std6ranges3__45__cpo4prevE:
	.zero		1
	.type		_ZN30_INTERNAL_f930784c_4_k_cu_main4cuda3std6ranges3__45__cpo9iter_moveE,@object
	.size		_ZN30_INTERNAL_f930784c_4_k_cu_main4cuda3std6ranges3__45__cpo9iter_moveE,(_ZN30_INTERNAL_f930784c_4_k_cu_main6thrust24THRUST_300001_SM_1000_NS6system6detail10sequential3seqE - _ZN30_INTERNAL_f930784c_4_k_cu_main4cuda3std6ranges3__45__cpo9iter_moveE)
_ZN30_INTERNAL_f930784c_4_k_cu_main4cuda3std6ranges3__45__cpo9iter_moveE:
	.zero		1
	.type		_ZN30_INTERNAL_f930784c_4_k_cu_main6thrust24THRUST_300001_SM_1000_NS6system6detail10sequential3seqE,@object
	.size		_ZN30_INTERNAL_f930784c_4_k_cu_main6thrust24THRUST_300001_SM_1000_NS6system6detail10sequential3seqE,(.L_31 - _ZN30_INTERNAL_f930784c_4_k_cu_main6thrust24THRUST_300001_SM_1000_NS6system6detail10sequential3seqE)
_ZN30_INTERNAL_f930784c_4_k_cu_main6thrust24THRUST_300001_SM_1000_NS6system6detail10sequential3seqE:
	.zero		1
.L_31:


//--------------------- .nv.constant0._ZN3cub18CUB_300001_SM_10006detail8for_each13static_kernelINS2_12policy_hub_t12policy_500_tElNS2_12op_wrapper_tIl17printf_functor_f4N6thrust24THRUST_300001_SM_1000_NS6detail15normal_iteratorINS9_10device_ptrI6float4EEEEEEEEvT0_T1_ --------------------------
	.section	.nv.constant0._ZN3cub18CUB_300001_SM_10006detail8for_each13static_kernelINS2_12policy_hub_t12policy_500_tElNS2_12op_wrapper_tIl17printf_functor_f4N6thrust24THRUST_300001_SM_1000_NS6detail15normal_iteratorINS9_10device_ptrI6float4EEEEEEEEvT0_T1_,"a",@progbits
	.sectionflags	@""
	.align	4
.nv.constant0._ZN3cub18CUB_300001_SM_10006detail8for_each13static_kernelINS2_12policy_hub_t12policy_500_tElNS2_12op_wrapper_tIl17printf_functor_f4N6thrust24THRUST_300001_SM_1000_NS6detail15normal_iteratorINS9_10device_ptrI6float4EEEEEEEEvT0_T1_:
	.zero		920


//--------------------- .nv.constant0._ZN3cub18CUB_300001_SM_10006detail8for_each13static_kernelINS2_12policy_hub_t12policy_500_tEmN6thrust24THRUST_300001_SM_1000_NS8cuda_cub20__uninitialized_fill7functorINS7_10device_ptrI6float4EESC_EEEEvT0_T1_ --------------------------
	.section	.nv.constant0._ZN3cub18CUB_300001_SM_10006detail8for_each13static_kernelINS2_12policy_hub_t12policy_500_tEmN6thrust24THRUST_300001_SM_1000_NS8cuda_cub20__uninitialized_fill7functorINS7_10device_ptrI6float4EESC_EEEEvT0_T1_,"a",@progbits
	.sectionflags	@""
	.align	4
.nv.constant0._ZN3cub18CUB_300001_SM_10006detail8for_each13static_kernelINS2_12policy_hub_t12policy_500_tEmN6thrust24THRUST_300001_SM_1000_NS8cuda_cub20__uninitialized_fill7functorINS7_10device_ptrI6float4EESC_EEEEvT0_T1_:
	.zero		944


//--------------------- .nv.constant0._ZN3cub18CUB_300001_SM_10006detail8for_each13static_kernelINS2_12policy_hub_t12policy_500_tElNS2_12op_wrapper_tIl16printf_functor_iN6thrust24THRUST_300001_SM_1000_NS6detail15normal_iteratorINS9_10device_ptrIiEEEEEEEEvT0_T1_ --------------------------
	.section	.nv.constant0._ZN3cub18CUB_300001_SM_10006detail8for_each13static_kernelINS2_12policy_hub_t12policy_500_tElNS2_12op_wrapper_tIl16printf_functor_iN6thrust24THRUST_300001_SM_1000_NS6detail15normal_iteratorINS9_10device_ptrIiEEEEEEEEvT0_T1_,"a",@progbits
	.sectionflags	@""
	.align	4
.nv.constant0._ZN3cub18CUB_300001_SM_10006detail8for_each13static_kernelINS2_12policy_hub_t12policy_500_tElNS2_12op_wrapper_tIl16printf_functor_iN6thrust24THRUST_300001_SM_1000_NS6detail15normal_iteratorINS9_10device_ptrIiEEEEEEEEvT0_T1_:
	.zero		920


//--------------------- .nv.constant0._ZN3cub18CUB_300001_SM_10006detail8for_each13static_kernelINS2_12policy_hub_t12policy_500_tEmN6thrust24THRUST_300001_SM_1000_NS8cuda_cub20__uninitialized_fill7functorINS7_10device_ptrIiEEiEEEEvT0_T1_ --------------------------
	.section	.nv.constant0._ZN3cub18CUB_300001_SM_10006detail8for_each13static_kernelINS2_12policy_hub_t12policy_500_tEmN6thrust24THRUST_300001_SM_1000_NS8cuda_cub20__uninitialized_fill7functorINS7_10device_ptrIiEEiEEEEvT0_T1_,"a",@progbits
	.sectionflags	@""
	.align	4
.nv.constant0._ZN3cub18CUB_300001_SM_10006detail8for_each13static_kernelINS2_12policy_hub_t12policy_500_tEmN6thrust24THRUST_300001_SM_1000_NS8cuda_cub20__uninitialized_fill7functorINS7_10device_ptrIiEEiEEEEvT0_T1_:
	.zero		920


//--------------------- .nv.constant0._ZN3cub18CUB_300001_SM_10006detail11EmptyKernelIvEEvv --------------------------
	.section	.nv.constant0._ZN3cub18CUB_300001_SM_10006detail11EmptyKernelIvEEvv,"a",@progbits
	.sectionflags	@""
	.align	4
.nv.constant0._ZN3cub18CUB_300001_SM_10006detail11EmptyKernelIvEEvv:
	.zero		896


//--------------------- SYMBOLS --------------------------

	.type		.nv.reservedSmem.offset0,@object
	.size		.nv.reservedSmem.offset0,0x4
	.type		vprintf,@function
